//
// Generated by NVIDIA NVVM Compiler
//
// Compiler Build ID: CL-36424714
// Cuda compilation tools, release 13.0, V13.0.88
// Based on NVVM 20.0.0
//

.version 9.0
.target sm_100
.address_size 64

	// .globl	_Z4execIfLi10ELi4ELi7EEvPT_
// _ZZ4execIfLi10ELi4ELi7EEvPT_E1a has been demoted
// _ZZ4execIfLi10ELi4ELi7EEvPT_E4temp has been demoted

.visible .entry _Z4execIfLi10ELi4ELi7EEvPT_(
	.param .u64 .ptr .align 1 _Z4execIfLi10ELi4ELi7EEvPT__param_0
)
{
	.reg .pred 	%p<36>;
	.reg .b32 	%r<128>;
	.reg .b32 	%f<109>;
	.reg .b64 	%rd<5>;
	.reg .b64 	%fd<3>;
	// demoted variable
	.shared .align 4 .b8 _ZZ4execIfLi10ELi4ELi7EEvPT_E1a[280];
	// demoted variable
	.shared .align 4 .b8 _ZZ4execIfLi10ELi4ELi7EEvPT_E4temp[16];
	ld.param.u64 	%rd3, [_Z4execIfLi10ELi4ELi7EEvPT__param_0];
	mov.u32 	%r24, %ctaid.x;
	mov.u32 	%r1, %ntid.x;
	mov.u32 	%r25, %tid.x;
	mad.lo.s32 	%r123, %r24, %r1, %r25;
	mov.u32 	%r26, %ctaid.y;
	mov.u32 	%r27, %ntid.y;
	mov.u32 	%r28, %tid.y;
	mad.lo.s32 	%r3, %r26, %r27, %r28;
	mov.u32 	%r29, %nctaid.y;
	mul.lo.s32 	%r4, %r27, %r29;
	mov.u32 	%r30, %ctaid.z;
	mov.u32 	%r31, %ntid.z;
	mov.u32 	%r32, %tid.z;
	mad.lo.s32 	%r5, %r30, %r31, %r32;
	mov.u32 	%r33, %nctaid.z;
	mul.lo.s32 	%r6, %r31, %r33;
	mad.lo.s32 	%r34, %r123, %r4, %r3;
	mul.lo.s32 	%r35, %r34, %r6;
	neg.s32 	%r36, %r5;
	setp.ne.s32 	%p2, %r35, %r36;
	@%p2 bra 	$L__BB0_2;
	mov.b32 	%r37, 1116425762;
	st.shared.u32 	[_ZZ4execIfLi10ELi4ELi7EEvPT_E1a], %r37;
	mov.b32 	%r38, -1078837568;
	st.shared.u32 	[_ZZ4execIfLi10ELi4ELi7EEvPT_E1a+4], %r38;
	mov.b32 	%r39, 1114351285;
	st.shared.u32 	[_ZZ4execIfLi10ELi4ELi7EEvPT_E1a+8], %r39;
	mov.b32 	%r40, -1022081565;
	st.shared.u32 	[_ZZ4execIfLi10ELi4ELi7EEvPT_E1a+12], %r40;
	mov.b32 	%r41, 1091654899;
	st.shared.u32 	[_ZZ4execIfLi10ELi4ELi7EEvPT_E1a+16], %r41;
	mov.b32 	%r42, -1089830486;
	st.shared.u32 	[_ZZ4execIfLi10ELi4ELi7EEvPT_E1a+20], %r42;
	mov.b32 	%r43, 1116517879;
	st.shared.u32 	[_ZZ4execIfLi10ELi4ELi7EEvPT_E1a+24], %r43;
	mov.b32 	%r44, 1132372558;
	st.shared.u32 	[_ZZ4execIfLi10ELi4ELi7EEvPT_E1a+28], %r44;
	mov.b32 	%r45, -1075075864;
	st.shared.u32 	[_ZZ4execIfLi10ELi4ELi7EEvPT_E1a+32], %r45;
	mov.b32 	%r46, 1120850543;
	st.shared.u32 	[_ZZ4execIfLi10ELi4ELi7EEvPT_E1a+36], %r46;
	mov.b32 	%r47, -1009629037;
	st.shared.u32 	[_ZZ4execIfLi10ELi4ELi7EEvPT_E1a+40], %r47;
	mov.b32 	%r48, 1115696320;
	st.shared.u32 	[_ZZ4execIfLi10ELi4ELi7EEvPT_E1a+44], %r48;
	mov.b32 	%r49, -1052285442;
	st.shared.u32 	[_ZZ4execIfLi10ELi4ELi7EEvPT_E1a+48], %r49;
	mov.b32 	%r50, 1124683153;
	st.shared.u32 	[_ZZ4execIfLi10ELi4ELi7EEvPT_E1a+52], %r50;
	mov.b32 	%r51, 1099437965;
	st.shared.u32 	[_ZZ4execIfLi10ELi4ELi7EEvPT_E1a+56], %r51;
	mov.b32 	%r52, -1027255632;
	st.shared.u32 	[_ZZ4execIfLi10ELi4ELi7EEvPT_E1a+60], %r52;
	mov.b32 	%r53, 0;
	st.shared.u32 	[_ZZ4execIfLi10ELi4ELi7EEvPT_E1a+64], %r53;
	mov.b32 	%r54, 1040158804;
	st.shared.u32 	[_ZZ4execIfLi10ELi4ELi7EEvPT_E1a+68], %r54;
	mov.b32 	%r55, 1030830725;
	st.shared.u32 	[_ZZ4execIfLi10ELi4ELi7EEvPT_E1a+72], %r55;
	mov.b32 	%r56, -1143042066;
	st.shared.u32 	[_ZZ4execIfLi10ELi4ELi7EEvPT_E1a+76], %r56;
	st.shared.u32 	[_ZZ4execIfLi10ELi4ELi7EEvPT_E1a+80], %r53;
	mov.b32 	%r57, 1104736682;
	st.shared.u32 	[_ZZ4execIfLi10ELi4ELi7EEvPT_E1a+84], %r57;
	mov.b32 	%r58, -1033469192;
	st.shared.u32 	[_ZZ4execIfLi10ELi4ELi7EEvPT_E1a+88], %r58;
	mov.b32 	%r59, -1049359286;
	st.shared.u32 	[_ZZ4execIfLi10ELi4ELi7EEvPT_E1a+92], %r59;
	mov.b32 	%r60, 1070329170;
	st.shared.u32 	[_ZZ4execIfLi10ELi4ELi7EEvPT_E1a+96], %r60;
	mov.b32 	%r61, 1075620453;
	st.shared.u32 	[_ZZ4execIfLi10ELi4ELi7EEvPT_E1a+100], %r61;
	mov.b32 	%r62, -1072915211;
	st.shared.u32 	[_ZZ4execIfLi10ELi4ELi7EEvPT_E1a+104], %r62;
	mov.b32 	%r63, -1087722832;
	st.shared.u32 	[_ZZ4execIfLi10ELi4ELi7EEvPT_E1a+108], %r63;
	mov.b32 	%r64, -1062769734;
	st.shared.u32 	[_ZZ4execIfLi10ELi4ELi7EEvPT_E1a+112], %r64;
	mov.b32 	%r65, -1032939346;
	st.shared.u32 	[_ZZ4execIfLi10ELi4ELi7EEvPT_E1a+116], %r65;
	st.shared.u32 	[_ZZ4execIfLi10ELi4ELi7EEvPT_E1a+120], %r53;
	mov.b32 	%r66, 1106693168;
	st.shared.u32 	[_ZZ4execIfLi10ELi4ELi7EEvPT_E1a+124], %r66;
	mov.b32 	%r67, -1056435780;
	st.shared.u32 	[_ZZ4execIfLi10ELi4ELi7EEvPT_E1a+128], %r67;
	mov.b32 	%r68, -1077564848;
	st.shared.u32 	[_ZZ4execIfLi10ELi4ELi7EEvPT_E1a+132], %r68;
	mov.b32 	%r69, -1077936128;
	st.shared.u32 	[_ZZ4execIfLi10ELi4ELi7EEvPT_E1a+136], %r69;
	mov.b32 	%r70, 1101287286;
	st.shared.u32 	[_ZZ4execIfLi10ELi4ELi7EEvPT_E1a+140], %r70;
	mov.b32 	%r71, -1031663256;
	st.shared.u32 	[_ZZ4execIfLi10ELi4ELi7EEvPT_E1a+144], %r71;
	st.shared.u32 	[_ZZ4execIfLi10ELi4ELi7EEvPT_E1a+148], %r53;
	st.shared.u32 	[_ZZ4execIfLi10ELi4ELi7EEvPT_E1a+152], %r53;
	st.shared.u32 	[_ZZ4execIfLi10ELi4ELi7EEvPT_E1a+156], %r53;
	st.shared.u32 	[_ZZ4execIfLi10ELi4ELi7EEvPT_E1a+160], %r53;
	st.shared.u32 	[_ZZ4execIfLi10ELi4ELi7EEvPT_E1a+164], %r69;
	mov.b32 	%r72, -1059200906;
	st.shared.u32 	[_ZZ4execIfLi10ELi4ELi7EEvPT_E1a+168], %r72;
	mov.b32 	%r73, -1033164109;
	st.shared.u32 	[_ZZ4execIfLi10ELi4ELi7EEvPT_E1a+172], %r73;
	st.shared.u32 	[_ZZ4execIfLi10ELi4ELi7EEvPT_E1a+176], %r53;
	mov.b32 	%r74, 1102425883;
	st.shared.u32 	[_ZZ4execIfLi10ELi4ELi7EEvPT_E1a+180], %r74;
	mov.b32 	%r75, -1069937297;
	st.shared.u32 	[_ZZ4execIfLi10ELi4ELi7EEvPT_E1a+184], %r75;
	mov.b32 	%r76, 1045606701;
	st.shared.u32 	[_ZZ4execIfLi10ELi4ELi7EEvPT_E1a+188], %r76;
	st.shared.u32 	[_ZZ4execIfLi10ELi4ELi7EEvPT_E1a+192], %r69;
	mov.b32 	%r77, -1051925571;
	st.shared.u32 	[_ZZ4execIfLi10ELi4ELi7EEvPT_E1a+196], %r77;
	mov.b32 	%r78, -1041157430;
	st.shared.u32 	[_ZZ4execIfLi10ELi4ELi7EEvPT_E1a+200], %r78;
	st.shared.u32 	[_ZZ4execIfLi10ELi4ELi7EEvPT_E1a+204], %r53;
	mov.b32 	%r79, 1094170811;
	st.shared.u32 	[_ZZ4execIfLi10ELi4ELi7EEvPT_E1a+208], %r79;
	mov.b32 	%r80, 1072303094;
	st.shared.u32 	[_ZZ4execIfLi10ELi4ELi7EEvPT_E1a+212], %r80;
	mov.b32 	%r81, -1095604550;
	st.shared.u32 	[_ZZ4execIfLi10ELi4ELi7EEvPT_E1a+216], %r81;
	st.shared.u32 	[_ZZ4execIfLi10ELi4ELi7EEvPT_E1a+220], %r53;
	mov.b32 	%r82, 1114889231;
	st.shared.u32 	[_ZZ4execIfLi10ELi4ELi7EEvPT_E1a+224], %r82;
	st.shared.u32 	[_ZZ4execIfLi10ELi4ELi7EEvPT_E1a+228], %r53;
	mov.b32 	%r83, -1029155717;
	st.shared.u32 	[_ZZ4execIfLi10ELi4ELi7EEvPT_E1a+232], %r83;
	mov.b32 	%r84, -1078614766;
	st.shared.u32 	[_ZZ4execIfLi10ELi4ELi7EEvPT_E1a+236], %r84;
	mov.b32 	%r85, -1108689570;
	st.shared.u32 	[_ZZ4execIfLi10ELi4ELi7EEvPT_E1a+240], %r85;
	mov.b32 	%r86, -1114637026;
	st.shared.u32 	[_ZZ4execIfLi10ELi4ELi7EEvPT_E1a+244], %r86;
	st.shared.u32 	[_ZZ4execIfLi10ELi4ELi7EEvPT_E1a+248], %r63;
	mov.b32 	%r87, 1114973484;
	st.shared.u32 	[_ZZ4execIfLi10ELi4ELi7EEvPT_E1a+252], %r87;
	st.shared.u32 	[_ZZ4execIfLi10ELi4ELi7EEvPT_E1a+256], %r53;
	st.shared.u32 	[_ZZ4execIfLi10ELi4ELi7EEvPT_E1a+260], %r83;
	mov.b32 	%r88, -1077380215;
	st.shared.u32 	[_ZZ4execIfLi10ELi4ELi7EEvPT_E1a+264], %r88;
	mov.b32 	%r89, -1114193920;
	st.shared.u32 	[_ZZ4execIfLi10ELi4ELi7EEvPT_E1a+268], %r89;
	mov.b32 	%r90, -1114302824;
	st.shared.u32 	[_ZZ4execIfLi10ELi4ELi7EEvPT_E1a+272], %r90;
	st.shared.u32 	[_ZZ4execIfLi10ELi4ELi7EEvPT_E1a+276], %r63;
	mov.b32 	%r91, 1307470632;
	st.shared.u32 	[_ZZ4execIfLi10ELi4ELi7EEvPT_E4temp], %r91;
	mov.b32 	%r92, 1315859240;
	st.shared.u32 	[_ZZ4execIfLi10ELi4ELi7EEvPT_E4temp+4], %r92;
	mov.b32 	%r93, 1324247848;
	st.shared.u32 	[_ZZ4execIfLi10ELi4ELi7EEvPT_E4temp+8], %r93;
	mov.b32 	%r94, 1328730206;
	st.shared.u32 	[_ZZ4execIfLi10ELi4ELi7EEvPT_E4temp+12], %r94;
$L__BB0_2:
	bar.sync 	0;
	setp.gt.s32 	%p3, %r123, 9;
	@%p3 bra 	$L__BB0_23;
	shl.b32 	%r7, %r6, 2;
	shl.b32 	%r8, %r6, 1;
	cvta.to.global.u64 	%rd1, %rd3;
	mov.u32 	%r95, %nctaid.x;
	mul.lo.s32 	%r9, %r1, %r95;
$L__BB0_4:
	setp.gt.u32 	%p4, %r3, 3;
	@%p4 bra 	$L__BB0_22;
	mov.u32 	%r96, _ZZ4execIfLi10ELi4ELi7EEvPT_E1a;
	mad.lo.s32 	%r11, %r123, 28, %r96;
	mov.u32 	%r124, %r3;
$L__BB0_6:
	setp.gt.u32 	%p5, %r5, 6;
	shl.b32 	%r97, %r124, 2;
	mov.u32 	%r98, _ZZ4execIfLi10ELi4ELi7EEvPT_E4temp;
	add.s32 	%r99, %r98, %r97;
	ld.shared.f32 	%f16, [%r99];
	cvt.f64.f32 	%fd1, %f16;
	mul.f64 	%fd2, %fd1, 0d3E112E0BE826D695;
	cvt.rn.f32.f64 	%f1, %fd2;
	@%p5 bra 	$L__BB0_21;
	shl.b32 	%r100, %r5, 2;
	add.s32 	%r102, %r96, %r100;
	mad.lo.s32 	%r126, %r123, 28, %r102;
	shl.b32 	%r125, %r5, 1;
	shl.b32 	%r103, %r123, 2;
	add.s32 	%r104, %r103, %r124;
	mul.wide.s32 	%rd4, %r104, 4;
	add.s64 	%rd2, %rd1, %rd4;
	setp.lt.f32 	%p6, %f1, 0f00800000;
	mul.f32 	%f17, %f1, 0f4B000000;
	selp.f32 	%f18, %f17, %f1, %p6;
	selp.f32 	%f19, 0fC1B80000, 0f00000000, %p6;
	mov.b32 	%r105, %f18;
	add.s32 	%r106, %r105, -1059760811;
	and.b32  	%r107, %r106, -8388608;
	sub.s32 	%r108, %r105, %r107;
	mov.b32 	%f20, %r108;
	cvt.rn.f32.s32 	%f21, %r107;
	fma.rn.f32 	%f22, %f21, 0f34000000, %f19;
	add.f32 	%f23, %f20, 0fBF800000;
	fma.rn.f32 	%f24, %f23, 0fBE055027, 0f3E1039F6;
	fma.rn.f32 	%f25, %f24, %f23, 0fBDF8CDCC;
	fma.rn.f32 	%f26, %f25, %f23, 0f3E0F2955;
	fma.rn.f32 	%f27, %f26, %f23, 0fBE2AD8B9;
	fma.rn.f32 	%f28, %f27, %f23, 0f3E4CED0B;
	fma.rn.f32 	%f29, %f28, %f23, 0fBE7FFF22;
	fma.rn.f32 	%f30, %f29, %f23, 0f3EAAAA78;
	fma.rn.f32 	%f31, %f30, %f23, 0fBF000000;
	mul.f32 	%f32, %f23, %f31;
	fma.rn.f32 	%f33, %f32, %f23, %f23;
	fma.rn.f32 	%f34, %f22, 0f3F317218, %f33;
	setp.gt.u32 	%p7, %r105, 2139095039;
	fma.rn.f32 	%f35, %f18, 0f7F800000, 0f7F800000;
	selp.f32 	%f36, %f35, %f34, %p7;
	setp.eq.f32 	%p8, %f18, 0f00000000;
	selp.f32 	%f2, 0fFF800000, %f36, %p8;
	abs.f32 	%f37, %f1;
	setp.lt.f32 	%p9, %f37, 0f00800000;
	mul.f32 	%f38, %f37, 0f4B800000;
	selp.f32 	%f39, %f38, %f37, %p9;
	selp.f32 	%f40, 0fC1C00000, 0f00000000, %p9;
	mov.b32 	%r109, %f39;
	add.s32 	%r110, %r109, -1060439283;
	and.b32  	%r111, %r110, -8388608;
	sub.s32 	%r112, %r109, %r111;
	mov.b32 	%f41, %r112;
	cvt.rn.f32.s32 	%f42, %r111;
	fma.rn.f32 	%f43, %f42, 0f34000000, %f40;
	add.f32 	%f44, %f41, 0fBF800000;
	add.f32 	%f45, %f41, 0f3F800000;
	rcp.approx.ftz.f32 	%f46, %f45;
	add.f32 	%f47, %f44, %f44;
	mul.f32 	%f48, %f47, %f46;
	mul.f32 	%f49, %f48, %f48;
	sub.f32 	%f50, %f44, %f48;
	add.f32 	%f51, %f50, %f50;
	neg.f32 	%f52, %f48;
	fma.rn.f32 	%f53, %f52, %f44, %f51;
	mul.rn.f32 	%f54, %f46, %f53;
	fma.rn.f32 	%f55, %f49, 0f3A2C32E4, 0f3B52E7DB;
	fma.rn.f32 	%f56, %f55, %f49, 0f3C93BB73;
	fma.rn.f32 	%f57, %f56, %f49, 0f3DF6384F;
	mul.rn.f32 	%f58, %f57, %f49;
	fma.rn.f32 	%f59, %f48, 0f3FB8AA3B, %f43;
	sub.f32 	%f60, %f43, %f59;
	fma.rn.f32 	%f61, %f48, 0f3FB8AA3B, %f60;
	fma.rn.f32 	%f62, %f54, 0f3FB8AA3B, %f61;
	fma.rn.f32 	%f63, %f48, 0f32A55E34, %f62;
	mul.f32 	%f64, %f58, 0f40400000;
	fma.rn.f32 	%f65, %f64, %f54, %f63;
	fma.rn.f32 	%f66, %f58, %f48, %f65;
	add.rn.f32 	%f4, %f59, %f66;
	neg.f32 	%f67, %f59;
	add.rn.f32 	%f68, %f4, %f67;
	neg.f32 	%f69, %f68;
	add.rn.f32 	%f5, %f66, %f69;
	setp.eq.f32 	%p10, %f1, 0f00000000;
	setp.eq.f32 	%p11, %f37, 0f7F800000;
	or.pred  	%p1, %p10, %p11;
	add.f32 	%f70, %f1, %f1;
	mov.b32 	%r15, %f70;
	not.pred 	%p23, %p1;
	mov.u32 	%r127, %r5;
$L__BB0_8:
	setp.eq.s32 	%p12, %r127, 6;
	@%p12 bra 	$L__BB0_11;
	setp.ne.s32 	%p13, %r127, 0;
	@%p13 bra 	$L__BB0_12;
	ld.shared.f32 	%f74, [%r11];
	atom.global.add.f32 	%f75, [%rd2], %f74;
	bra.uni 	$L__BB0_20;
$L__BB0_11:
	ld.shared.f32 	%f71, [%r11+24];
	mul.f32 	%f72, %f2, %f71;
	atom.global.add.f32 	%f73, [%rd2], %f72;
	bra.uni 	$L__BB0_20;
$L__BB0_12:
	setp.eq.f32 	%p14, %f1, 0f3F800000;
	ld.shared.f32 	%f6, [%r126];
	add.s32 	%r113, %r125, -5;
	cvt.rn.f32.s32 	%f77, %r113;
	div.rn.f32 	%f78, %f77, 0f40400000;
	mul.f32 	%f79, %f78, 0f3F000000;
	cvt.rzi.f32.f32 	%f80, %f79;
	add.f32 	%f81, %f80, %f80;
	sub.f32 	%f82, %f78, %f81;
	abs.f32 	%f8, %f82;
	mul.rn.f32 	%f83, %f4, %f78;
	neg.f32 	%f84, %f83;
	fma.rn.f32 	%f85, %f4, %f78, %f84;
	fma.rn.f32 	%f86, %f5, %f78, %f85;
	cvt.rni.f32.f32 	%f87, %f83;
	sub.f32 	%f88, %f83, %f87;
	add.f32 	%f89, %f88, %f86;
	fma.rn.f32 	%f90, %f89, 0f391FCB8E, 0f3AAF85ED;
	fma.rn.f32 	%f91, %f90, %f89, 0f3C1D9856;
	fma.rn.f32 	%f92, %f91, %f89, 0f3D6357BB;
	fma.rn.f32 	%f93, %f92, %f89, 0f3E75FDEC;
	fma.rn.f32 	%f94, %f93, %f89, 0f3F317218;
	fma.rn.f32 	%f95, %f94, %f89, 0f3F800000;
	cvt.rzi.s32.f32 	%r114, %f87;
	setp.gt.f32 	%p15, %f87, 0f00000000;
	selp.b32 	%r115, 0, -2097152000, %p15;
	add.s32 	%r116, %r115, 2130706432;
	mov.b32 	%f96, %r116;
	mul.f32 	%f97, %f95, %f96;
	shl.b32 	%r117, %r114, 23;
	sub.s32 	%r118, %r117, %r115;
	mov.b32 	%f98, %r118;
	mul.f32 	%f99, %f97, %f98;
	abs.f32 	%f100, %f83;
	setp.gt.f32 	%p16, %f100, 0f43180000;
	setp.lt.f32 	%p17, %f83, 0f00000000;
	selp.f32 	%f101, 0f00000000, 0f7F800000, %p17;
	selp.f32 	%f9, %f101, %f99, %p16;
	setp.eq.f32 	%p18, %f78, 0f00000000;
	or.pred  	%p19, %p14, %p18;
	mov.f32 	%f108, 0f3F800000;
	@%p19 bra 	$L__BB0_19;
	setp.num.f32 	%p20, %f37, %f37;
	abs.f32 	%f102, %f78;
	setp.num.f32 	%p21, %f102, %f102;
	and.pred  	%p22, %p20, %p21;
	@%p22 bra 	$L__BB0_15;
	add.rn.f32 	%f108, %f1, %f78;
	bra.uni 	$L__BB0_19;
$L__BB0_15:
	@%p23 bra 	$L__BB0_17;
	setp.neu.f32 	%p31, %f8, 0f3F800000;
	setp.lt.f32 	%p32, %f78, 0f00000000;
	xor.b32  	%r119, %r15, 2139095040;
	selp.b32 	%r120, %r119, %r15, %p32;
	and.b32  	%r121, %r120, 2147483647;
	selp.b32 	%r122, %r121, %r120, %p31;
	mov.b32 	%f108, %r122;
	bra.uni 	$L__BB0_19;
$L__BB0_17:
	setp.geu.f32 	%p24, %f1, 0f00000000;
	setp.eq.f32 	%p25, %f1, 0fBF800000;
	setp.eq.f32 	%p26, %f102, 0f7F800000;
	and.pred  	%p27, %p25, %p26;
	or.pred  	%p28, %p27, %p24;
	selp.f32 	%f108, 0f3F800000, %f9, %p27;
	@%p28 bra 	$L__BB0_19;
	setp.neu.f32 	%p29, %f8, 0f3F800000;
	neg.f32 	%f103, %f9;
	selp.f32 	%f104, %f9, %f103, %p29;
	cvt.rmi.f32.f32 	%f105, %f78;
	setp.neu.f32 	%p30, %f78, %f105;
	selp.f32 	%f108, 0f7FFFFFFF, %f104, %p30;
$L__BB0_19:
	mul.f32 	%f106, %f6, %f108;
	atom.global.add.f32 	%f107, [%rd2], %f106;
$L__BB0_20:
	add.s32 	%r127, %r127, %r6;
	add.s32 	%r126, %r126, %r7;
	add.s32 	%r125, %r125, %r8;
	setp.lt.u32 	%p33, %r127, 7;
	@%p33 bra 	$L__BB0_8;
$L__BB0_21:
	add.s32 	%r124, %r124, %r4;
	setp.lt.u32 	%p34, %r124, 4;
	@%p34 bra 	$L__BB0_6;
$L__BB0_22:
	add.s32 	%r123, %r123, %r9;
	setp.lt.s32 	%p35, %r123, 10;
	@%p35 bra 	$L__BB0_4;
$L__BB0_23:
	ret;

}


// ===== COMPILED SASS (sm_100) =====

	.target	sm_100

	.elftype	@"ET_EXEC"


//--------------------- .note.nv.tkinfo           --------------------------
	.section	.note.nv.tkinfo,"",@"SHT_NOTE"
	.sectionflags	@"SHF_NOTE_NV_TKINFO"
	.tkinfo
        /*0018*/ 	.word	0x00000002
        /*0030*/ 	.string	""
        /*0030*/ 	.string	"ptxas"
        /*0030*/ 	.string	"Cuda compilation tools, release 13.0, V13.0.88"
        /*0030*/ 	.string	"Build cuda_13.0.r13.0/compiler.36424714_0"
        /*0030*/ 	.string	"-arch sm_100 -m 64 "



//--------------------- .note.nv.cuinfo           --------------------------
	.section	.note.nv.cuinfo,"",@"SHT_NOTE"
	.sectionflags	@"SHF_NOTE_NV_CUINFO"
        /*0018*/ 	.short	0x0002
        /*001a*/ 	.short	0x0064
        /*001c*/ 	.short	0x0082
	.zero		2


//--------------------- .nv.info                  --------------------------
	.section	.nv.info,"",@"SHT_CUDA_INFO"
	.align	4


	//----- nvinfo : EIATTR_REGCOUNT
	.align		4
        /*0000*/ 	.byte	0x04, 0x2f
        /*0002*/ 	.short	(.L_1 - .L_0)
	.align		4
.L_0:
        /*0004*/ 	.word	index@(_Z4execIfLi10ELi4ELi7EEvPT_)
        /*0008*/ 	.word	0x0000001f


	//----- nvinfo : EIATTR_FRAME_SIZE
	.align		4
.L_1:
        /*000c*/ 	.byte	0x04, 0x11
        /*000e*/ 	.short	(.L_3 - .L_2)
	.align		4
.L_2:
        /*0010*/ 	.word	index@($__internal_0_$__cuda_sm3x_div_rn_noftz_f32_slowpath)
        /*0014*/ 	.word	0x00000000


	//----- nvinfo : EIATTR_FRAME_SIZE
	.align		4
.L_3:
        /*0018*/ 	.byte	0x04, 0x11
        /*001a*/ 	.short	(.L_5 - .L_4)
	.align		4
.L_4:
        /*001c*/ 	.word	index@(_Z4execIfLi10ELi4ELi7EEvPT_)
        /*0020*/ 	.word	0x00000000


	//----- nvinfo : EIATTR_MIN_STACK_SIZE
	.align		4
.L_5:
        /*0024*/ 	.byte	0x04, 0x12
        /*0026*/ 	.short	(.L_7 - .L_6)
	.align		4
.L_6:
        /*0028*/ 	.word	index@(_Z4execIfLi10ELi4ELi7EEvPT_)
        /*002c*/ 	.word	0x00000000
.L_7:


//--------------------- .nv.compat                --------------------------
	.section	.nv.compat,"",@"SHT_CUDA_COMPAT_INFO"
	.align	4
        /*0000*/ 	.byte	0x02, 0x09, 0x00, 0x00, 0x02, 0x02, 0x01, 0x00, 0x02, 0x05, 0x05, 0x00, 0x03, 0x07, 0x01, 0x01
        /*0010*/ 	.byte	0x02, 0x03, 0x00, 0x00, 0x02, 0x06, 0x01, 0x00, 0x04, 0x0b, 0x08, 0x00, 0x01, 0x00, 0x00, 0x00
        /*0020*/ 	.byte	0x00, 0x00, 0x00, 0x00


//--------------------- .nv.info._Z4execIfLi10ELi4ELi7EEvPT_ --------------------------
	.section	.nv.info._Z4execIfLi10ELi4ELi7EEvPT_,"",@"SHT_CUDA_INFO"
	.sectionflags	@""
	.align	4


	//----- nvinfo : EIATTR_CUDA_API_VERSION
	.align		4
        /*0000*/ 	.byte	0x04, 0x37
        /*0002*/ 	.short	(.L_9 - .L_8)
.L_8:
        /*0004*/ 	.word	0x00000082


	//----- nvinfo : EIATTR_KPARAM_INFO
	.align		4
.L_9:
        /*0008*/ 	.byte	0x04, 0x17
        /*000a*/ 	.short	(.L_11 - .L_10)
.L_10:
        /*000c*/ 	.word	0x00000000
        /*0010*/ 	.short	0x0000
        /*0012*/ 	.short	0x0000
        /*0014*/ 	.byte	0x00, 0xf5, 0x21, 0x00


	//----- nvinfo : EIATTR_SPARSE_MMA_MASK
	.align		4
.L_11:
        /*0018*/ 	.byte	0x03, 0x50
        /*001a*/ 	.short	0x0000


	//----- nvinfo : EIATTR_MAXREG_COUNT
	.align		4
        /*001c*/ 	.byte	0x03, 0x1b
        /*001e*/ 	.short	0x00ff


	//----- nvinfo : EIATTR_NUM_BARRIERS
	.align		4
        /*0020*/ 	.byte	0x02, 0x4c
        /*0022*/ 	.byte	0x01
	.zero		1


	//----- nvinfo : EIATTR_MERCURY_ISA_VERSION
	.align		4
        /*0024*/ 	.byte	0x03, 0x5f
        /*0026*/ 	.short	0x0101


	//----- nvinfo : EIATTR_VRC_CTA_INIT_COUNT
	.align		4
        /*0028*/ 	.byte	0x02, 0x4a
	.zero		1
	.zero		1


	//----- nvinfo : EIATTR_EXIT_INSTR_OFFSETS
	.align		4
        /*002c*/ 	.byte	0x04, 0x1c
        /*002e*/ 	.short	(.L_13 - .L_12)


	//   ....[0]....
.L_12:
        /*0030*/ 	.word	0x00000790


	//   ....[1]....
        /*0034*/ 	.word	0x000013d0


	//----- nvinfo : EIATTR_CRS_STACK_SIZE
	.align		4
.L_13:
        /*0038*/ 	.byte	0x04, 0x1e
        /*003a*/ 	.short	(.L_15 - .L_14)
.L_14:
        /*003c*/ 	.word	0x00000000


	//----- nvinfo : EIATTR_CBANK_PARAM_SIZE
	.align		4
.L_15:
        /*0040*/ 	.byte	0x03, 0x19
        /*0042*/ 	.short	0x0008


	//----- nvinfo : EIATTR_PARAM_CBANK
	.align		4
        /*0044*/ 	.byte	0x04, 0x0a
        /*0046*/ 	.short	(.L_17 - .L_16)
	.align		4
.L_16:
        /*0048*/ 	.word	index@(.nv.constant0._Z4execIfLi10ELi4ELi7EEvPT_)
        /*004c*/ 	.short	0x0380
        /*004e*/ 	.short	0x0008


	//----- nvinfo : EIATTR_SW_WAR
	.align		4
.L_17:
        /*0050*/ 	.byte	0x04, 0x36
        /*0052*/ 	.short	(.L_19 - .L_18)
.L_18:
        /*0054*/ 	.word	0x00000008
.L_19:


//--------------------- .nv.callgraph             --------------------------
	.section	.nv.callgraph,"",@"SHT_CUDA_CALLGRAPH"
	.align	4
	.sectionentsize	8
	.align		4
        /*0000*/ 	.word	0x00000000
	.align		4
        /*0004*/ 	.word	0xffffffff
	.align		4
        /*0008*/ 	.word	0x00000000
	.align		4
        /*000c*/ 	.word	0xfffffffe
	.align		4
        /*0010*/ 	.word	0x00000000
	.align		4
        /*0014*/ 	.word	0xfffffffd
	.align		4
        /*0018*/ 	.word	0x00000000
	.align		4
        /*001c*/ 	.word	0xfffffffc


//--------------------- .text._Z4execIfLi10ELi4ELi7EEvPT_ --------------------------
	.section	.text._Z4execIfLi10ELi4ELi7EEvPT_,"ax",@progbits
	.align	128
        .global         _Z4execIfLi10ELi4ELi7EEvPT_
        .type           _Z4execIfLi10ELi4ELi7EEvPT_,@function
        .size           _Z4execIfLi10ELi4ELi7EEvPT_,(.L_x_30 - _Z4execIfLi10ELi4ELi7EEvPT_)
        .other          _Z4execIfLi10ELi4ELi7EEvPT_,@"STO_CUDA_ENTRY STV_DEFAULT"
_Z4execIfLi10ELi4ELi7EEvPT_:
.text._Z4execIfLi10ELi4ELi7EEvPT_:
[----:B------:R-:W-:Y:S01]  /*0000*/  LDC R1, c[0x0][0x37c] ;  /* 0x0000df00ff017b82 */ /* 0x000fe20000000800 */
[----:B------:R-:W0:Y:S07]  /*0010*/  S2R R24, SR_TID.Y ;  /* 0x0000000000187919 */ /* 0x000e2e0000002200 */
[----:B------:R-:W1:Y:S01]  /*0020*/  LDC R0, c[0x0][0x360] ;  /* 0x0000d800ff007b82 */ /* 0x000e620000000800 */
[----:B------:R-:W-:Y:S01]  /*0030*/  BSSY.RECONVERGENT B0, `(.L_x_0) ;  /* 0x0000074000007945 */ /* 0x000fe20003800200 */
[----:B------:R-:W1:Y:S01]  /*0040*/  S2R R3, SR_TID.X ;  /* 0x0000000000037919 */ /* 0x000e620000002100 */
[----:B------:R-:W2:Y:S05]  /*0050*/  S2R R20, SR_TID.Z ;  /* 0x0000000000147919 */ /* 0x000eaa0000002300 */
[----:B------:R-:W0:Y:S08]  /*0060*/  S2UR UR5, SR_CTAID.Y ;  /* 0x00000000000579c3 */ /* 0x000e300000002600 */
[----:B------:R-:W0:Y:S01]  /*0070*/  LDC R21, c[0x0][0x364] ;  /* 0x0000d900ff157b82 */ /* 0x000e220000000800 */
[----:B------:R-:W3:Y:S07]  /*0080*/  LDCU UR6, c[0x0][0x374] ;  /* 0x00006e80ff0677ac */ /* 0x000eee0008000800 */
[----:B------:R-:W1:Y:S08]  /*0090*/  S2UR UR4, SR_CTAID.X ;  /* 0x00000000000479c3 */ /* 0x000e700000002500 */
[----:B------:R-:W2:Y:S08]  /*00a0*/  S2UR UR7, SR_CTAID.Z ;  /* 0x00000000000779c3 */ /* 0x000eb00000002700 */
[----:B------:R-:W2:Y:S01]  /*00b0*/  LDC R5, c[0x0][0x368] ;  /* 0x0000da00ff057b82 */ /* 0x000ea20000000800 */
[----:B------:R-:W4:Y:S01]  /*00c0*/  LDCU UR8, c[0x0][0x378] ;  /* 0x00006f00ff0877ac */ /* 0x000f220008000800 */
[----:B0-----:R-:W-:-:S02]  /*00d0*/  IMAD R24, R21, UR5, R24 ;  /* 0x0000000515187c24 */ /* 0x001fc4000f8e0218 */
[----:B---3--:R-:W-:Y:S02]  /*00e0*/  IMAD R21, R21, UR6, RZ ;  /* 0x0000000615157c24 */ /* 0x008fe4000f8e02ff */
[----:B-1----:R-:W-:-:S04]  /*00f0*/  IMAD R2, R0, UR4, R3 ;  /* 0x0000000400027c24 */ /* 0x002fc8000f8e0203 */
[C---:B------:R-:W-:Y:S01]  /*0100*/  IMAD R4, R2.reuse, R21, R24 ;  /* 0x0000001502047224 */ /* 0x040fe200078e0218 */
[----:B------:R-:W-:Y:S01]  /*0110*/  ISETP.GT.AND P1, PT, R2, 0x9, PT ;  /* 0x000000090200780c */ /* 0x000fe20003f24270 */
[C---:B--2---:R-:W-:Y:S02]  /*0120*/  IMAD R20, R5.reuse, UR7, R20 ;  /* 0x0000000705147c24 */ /* 0x044fe4000f8e0214 */
[----:B----4-:R-:W-:-:S03]  /*0130*/  IMAD R3, R5, UR8, RZ ;  /* 0x0000000805037c24 */ /* 0x010fc6000f8e02ff */
[----:B------:R-:W-:Y:S01]  /*0140*/  IADD3 R5, PT, PT, -R20, RZ, RZ ;  /* 0x000000ff14057210 */ /* 0x000fe20007ffe1ff */
[----:B------:R-:W-:-:S05]  /*0150*/  IMAD R4, R3, R4, RZ ;  /* 0x0000000403047224 */ /* 0x000fca00078e02ff */
[----:B------:R-:W-:-:S13]  /*0160*/  ISETP.NE.AND P0, PT, R4, R5, PT ;  /* 0x000000050400720c */ /* 0x000fda0003f05270 */
[----:B------:R-:W-:Y:S05]  /*0170*/  @P0 BRA `(.L_x_1) ;  /* 0x00000004007c0947 */ /* 0x000fea0003800000 */
[----:B------:R-:W0:Y:S01]  /*0180*/  S2UR UR5, SR_CgaCtaId ;  /* 0x00000000000579c3 */ /* 0x000e220000008800 */
[----:B------:R-:W-:Y:S01]  /*0190*/  UMOV UR4, 0x400 ;  /* 0x0000040000047882 */ /* 0x000fe20000000000 */
[----:B------:R-:W-:Y:S02]  /*01a0*/  HFMA2 R5, -RZ, RZ, -1.923828125, 1.6875 ;  /* 0xbfb23ec0ff057431 */ /* 0x000fe400000001ff */
[----:B------:R-:W-:Y:S02]  /*01b0*/  IMAD.MOV.U32 R4, RZ, RZ, 0x428b4e22 ;  /* 0x428b4e22ff047424 */ /* 0x000fe400078e00ff */
[----:B------:R-:W-:Y:S02]  /*01c0*/  HFMA2 R9, -RZ, RZ, -1.759765625, -2.539157867431640625e-05 ;  /* 0xbf0a81aaff097431 */ /* 0x000fe400000001ff */
[----:B------:R-:W-:Y:S01]  /*01d0*/  IMAD.MOV.U32 R6, RZ, RZ, 0x426ba6b5 ;  /* 0x426ba6b5ff067424 */ /* 0x000fe200078e00ff */
[----:B------:R-:W-:Y:S01]  /*01e0*/  MOV R7, 0xc31445e3 ;  /* 0xc31445e300077802 */ /* 0x000fe20000000f00 */
[----:B------:R-:W-:Y:S01]  /*01f0*/  IMAD.MOV.U32 R8, RZ, RZ, 0x411154f3 ;  /* 0x411154f3ff087424 */ /* 0x000fe200078e00ff */
[----:B------:R-:W-:Y:S01]  /*0200*/  MOV R11, 0x437ea24e ;  /* 0x437ea24e000b7802 */ /* 0x000fe20000000f00 */
[----:B------:R-:W-:-:S02]  /*0210*/  IMAD.MOV.U32 R10, RZ, RZ, 0x428cb5f7 ;  /* 0x428cb5f7ff0a7424 */ /* 0x000fc400078e00ff */
[----:B------:R-:W-:Y:S02]  /*0220*/  HFMA2 R14, -RZ, RZ, 1.3603515625, 0.81494140625 ;  /* 0x3d713a85ff0e7431 */ /* 0x000fe400000001ff */
[----:B------:R-:W-:Y:S02]  /*0230*/  IMAD.MOV.U32 R13, RZ, RZ, 0x3dff9054 ;  /* 0x3dff9054ff0d7424 */ /* 0x000fe400078e00ff */
[----:B------:R-:W-:Y:S02]  /*0240*/  HFMA2 R18, -RZ, RZ, -3.19921875, -4.5299530029296875e-05 ;  /* 0xc26682f8ff127431 */ /* 0x000fe400000001ff */
[----:B------:R-:W-:Y:S01]  /*0250*/  IMAD.MOV.U32 R15, RZ, RZ, -0x44217012 ;  /* 0xbbde8feeff0f7424 */ /* 0x000fe200078e00ff */
[----:B------:R-:W-:Y:S01]  /*0260*/  MOV R12, RZ ;  /* 0x000000ff000c7202 */ /* 0x000fe20000000f00 */
[----:B------:R-:W-:Y:S01]  /*0270*/  IMAD.MOV.U32 R17, RZ, RZ, 0x41d8f1aa ;  /* 0x41d8f1aaff117424 */ /* 0x000fe200078e00ff */
[----:B------:R-:W-:Y:S01]  /*0280*/  MOV R16, RZ ;  /* 0x000000ff00107202 */ /* 0x000fe20000000f00 */
[----:B------:R-:W-:Y:S01]  /*0290*/  IMAD.MOV.U32 R19, RZ, RZ, -0x3e8bf3b6 ;  /* 0xc1740c4aff137424 */ /* 0x000fe200078e00ff */
[----:B------:R-:W-:Y:S01]  /*02a0*/  MOV R23, 0x4f32d05e ;  /* 0x4f32d05e00177802 */ /* 0x000fe20000000f00 */
[----:B------:R-:W-:Y:S01]  /*02b0*/  IMAD.MOV.U32 R22, RZ, RZ, 0x41a44f76 ;  /* 0x41a44f76ff167424 */ /* 0x000fe200078e00ff */
[----:B0-----:R-:W-:-:S09]  /*02c0*/  ULEA UR4, UR5, UR4, 0x18 ;  /* 0x0000000405047291 */ /* 0x001fd2000f8ec0ff */
[----:B------:R0:W-:Y:S04]  /*02d0*/  STS.128 [UR4], R4 ;  /* 0x00000004ff007988 */ /* 0x0001e80008000c04 */
[----:B------:R1:W-:Y:S04]  /*02e0*/  STS.128 [UR4+0x10], R8 ;  /* 0x00001008ff007988 */ /* 0x0003e80008000c04 */
[----:B------:R2:W-:Y:S04]  /*02f0*/  STS.128 [UR4+0x40], R12 ;  /* 0x0000400cff007988 */ /* 0x0005e80008000c04 */
[----:B------:R3:W-:Y:S01]  /*0300*/  STS.128 [UR4+0x50], R16 ;  /* 0x00005010ff007988 */ /* 0x0007e20008000c04 */
[----:B0-----:R-:W-:-:S02]  /*0310*/  HFMA2 R5, -RZ, RZ, 3.40234375, -51.46875 ;  /* 0x42ced26fff057431 */ /* 0x001fc400000001ff */
[----:B------:R-:W-:Y:S01]  /*0320*/  IMAD.MOV.U32 R4, RZ, RZ, -0x40145b18 ;  /* 0xbfeba4e8ff047424 */ /* 0x000fe200078e00ff */
[----:B------:R-:W-:Y:S01]  /*0330*/  MOV R7, 0x42802cc0 ;  /* 0x42802cc000077802 */ /* 0x000fe20000000f00 */
[----:B------:R-:W-:Y:S02]  /*0340*/  IMAD.MOV.U32 R6, RZ, RZ, -0x3c2db76d ;  /* 0xc3d24893ff067424 */ /* 0x000fe400078e00ff */
[----:B-1----:R-:W-:Y:S02]  /*0350*/  HFMA2 R9, -RZ, RZ, 3.517578125, 22.265625 ;  /* 0x43094d91ff097431 */ /* 0x002fe400000001ff */
[----:B------:R-:W-:Y:S01]  /*0360*/  IMAD.MOV.U32 R8, RZ, RZ, -0x3eb89a02 ;  /* 0xc14765feff087424 */ /* 0x000fe200078e00ff */
[----:B------:R-:W-:Y:S01]  /*0370*/  MOV R11, 0xc2c552b0 ;  /* 0xc2c552b0000b7802 */ /* 0x000fe20000000f00 */
[----:B------:R-:W-:Y:S01]  /*0380*/  IMAD.MOV.U32 R10, RZ, RZ, 0x4188178d ;  /* 0x4188178dff0a7424 */ /* 0x000fe200078e00ff */
[----:B------:R0:W-:Y:S01]  /*0390*/  STS.128 [UR4+0x20], R4 ;  /* 0x00002004ff007988 */ /* 0x0001e20008000c04 */
[----:B--2---:R-:W-:-:S02]  /*03a0*/  HFMA2 R12, -RZ, RZ, -2.515625, 0.0006999969482421875 ;  /* 0xc10811bcff0c7431 */ /* 0x004fc400000001ff */
[----:B------:R-:W-:Y:S01]  /*03b0*/  IMAD.MOV.U32 R13, RZ, RZ, -0x403a55b0 ;  /* 0xbfc5aa50ff0d7424 */ /* 0x000fe200078e00ff */
[----:B------:R-:W-:Y:S01]  /*03c0*/  MOV R14, 0xbfc00000 ;  /* 0xbfc00000000e7802 */ /* 0x000fe20000000f00 */
[----:B------:R1:W-:Y:S01]  /*03d0*/  STS.128 [UR4+0x30], R8 ;  /* 0x00003008ff007988 */ /* 0x0003e20008000c04 */
[----:B---3--:R-:W-:Y:S02]  /*03e0*/  HFMA2 R17, -RZ, RZ, 0, 0 ;  /* 0x00000000ff117431 */ /* 0x008fe400000001ff */
[----:B------:R-:W-:Y:S01]  /*03f0*/  IMAD.MOV.U32 R16, RZ, RZ, -0x3d7dee98 ;  /* 0xc2821168ff107424 */ /* 0x000fe200078e00ff */
[----:B------:R-:W-:Y:S01]  /*0400*/  CS2R R18, SRZ ;  /* 0x0000000000127805 */ /* 0x000fe2000001ff00 */
[----:B------:R-:W-:Y:S02]  /*0410*/  IMAD.MOV.U32 R15, RZ, RZ, R22 ;  /* 0x000000ffff0f7224 */ /* 0x000fe400078e0016 */
[----:B------:R-:W-:Y:S02]  /*0420*/  IMAD.MOV.U32 R22, RZ, RZ, 0x4eee6b28 ;  /* 0x4eee6b28ff167424 */ /* 0x000fe400078e00ff */
[----:B------:R2:W-:Y:S01]  /*0430*/  STS.128 [UR4+0x90], R16 ;  /* 0x00009010ff007988 */ /* 0x0005e20008000c04 */
[----:B0-----:R-:W-:-:S02]  /*0440*/  HFMA2 R4, -RZ, RZ, 1.9482421875, -5448 ;  /* 0x3fcbed52ff047431 */ /* 0x001fc400000001ff */
[----:B------:R-:W-:Y:S01]  /*0450*/  IMAD.MOV.U32 R5, RZ, RZ, 0x401caa65 ;  /* 0x401caa65ff057424 */ /* 0x000fe200078e00ff */
[----:B------:R-:W-:Y:S01]  /*0460*/  MOV R6, 0xc00c9cf5 ;  /* 0xc00c9cf500067802 */ /* 0x000fe20000000f00 */
[----:B------:R-:W-:Y:S02]  /*0470*/  IMAD.MOV.U32 R7, RZ, RZ, -0x40d55550 ;  /* 0xbf2aaab0ff077424 */ /* 0x000fe400078e00ff */
[----:B-1----:R-:W-:Y:S02]  /*0480*/  HFMA2 R8, -RZ, RZ, -2.326171875, 3956 ;  /* 0xc0a76bbaff087431 */ /* 0x002fe400000001ff */
[----:B------:R-:W-:Y:S01]  /*0490*/  IMAD.MOV.U32 R9, RZ, RZ, -0x3d916752 ;  /* 0xc26e98aeff097424 */ /* 0x000fe200078e00ff */
[----:B------:R-:W-:Y:S01]  /*04a0*/  MOV R11, 0x41f6cc30 ;  /* 0x41f6cc30000b7802 */ /* 0x000fe20000000f00 */
[----:B------:R-:W-:Y:S01]  /*04b0*/  IMAD.MOV.U32 R10, RZ, RZ, RZ ;  /* 0x000000ffff0a7224 */ /* 0x000fe200078e00ff */
[----:B------:R0:W-:Y:S04]  /*04c0*/  STS.128 [UR4+0x60], R4 ;  /* 0x00006004ff007988 */ /* 0x0001e80008000c04 */
[----:B------:R1:W-:Y:S01]  /*04d0*/  STS.128 [UR4+0x70], R8 ;  /* 0x00007008ff007988 */ /* 0x0003e20008000c04 */
[----:B--2---:R-:W-:Y:S01]  /*04e0*/  HFMA2 R18, -RZ, RZ, -1.673828125, 1722 ;  /* 0xbeb266baff127431 */ /* 0x004fe200000001ff */
[----:B------:R-:W-:Y:S01]  /*04f0*/  MOV R16, 0x4137b8bb ;  /* 0x4137b8bb00107802 */ /* 0x000fe20000000f00 */
[----:B------:R-:W-:Y:S01]  /*0500*/  IMAD.MOV.U32 R17, RZ, RZ, 0x3fea0bf6 ;  /* 0x3fea0bf6ff117424 */ /* 0x000fe200078e00ff */
[----:B------:R2:W-:Y:S04]  /*0510*/  STS.128 [UR4+0x80], R12 ;  /* 0x0000800cff007988 */ /* 0x0005e80008000c04 */
[----:B------:R3:W-:Y:S01]  /*0520*/  STS.128 [UR4+0xd0], R16 ;  /* 0x0000d010ff007988 */ /* 0x0007e20008000c04 */
[----:B0-----:R-:W-:Y:S01]  /*0530*/  HFMA2 R4, -RZ, RZ, 0, 0 ;  /* 0x00000000ff047431 */ /* 0x001fe200000001ff */
[----:B------:R-:W-:Y:S01]  /*0540*/  MOV R6, 0xc0dde076 ;  /* 0xc0dde07600067802 */ /* 0x000fe20000000f00 */
[----:B------:R-:W-:Y:S01]  /*0550*/  IMAD.MOV.U32 R7, RZ, RZ, -0x3d94d54d ;  /* 0xc26b2ab3ff077424 */ /* 0x000fe200078e00ff */
[----:B------:R-:W-:Y:S01]  /*0560*/  STS.64 [UR4+0x120], R22 ;  /* 0x00012016ff007988 */ /* 0x000fe20008000a04 */
[----:B-1----:R-:W-:-:S02]  /*0570*/  HFMA2 R11, -RZ, RZ, 1.580078125, -0.1617431640625 ;  /* 0x3e52b12dff0b7431 */ /* 0x002fc400000001ff */
[----:B------:R-:W-:Y:S01]  /*0580*/  IMAD.MOV.U32 R5, RZ, RZ, -0x40400000 ;  /* 0xbfc00000ff057424 */ /* 0x000fe200078e00ff */
[----:B------:R-:W-:Y:S01]  /*0590*/  MOV R9, 0x41b5af1b ;  /* 0x41b5af1b00097802 */ /* 0x000fe20000000f00 */
[----:B------:R-:W-:Y:S02]  /*05a0*/  IMAD.MOV.U32 R10, RZ, RZ, -0x3fc5f291 ;  /* 0xc03a0d6fff0a7424 */ /* 0x000fe400078e00ff */
[----:B--2---:R-:W-:Y:S02]  /*05b0*/  HFMA2 R12, -RZ, RZ, -1.9375, 0 ;  /* 0xbfc00000ff0c7431 */ /* 0x004fe400000001ff */
[----:B------:R-:W-:Y:S01]  /*05c0*/  IMAD.MOV.U32 R8, RZ, RZ, RZ ;  /* 0x000000ffff087224 */ /* 0x000fe200078e00ff */
[----:B------:R-:W-:Y:S01]  /*05d0*/  MOV R13, 0xc14ce3bd ;  /* 0xc14ce3bd000d7802 */ /* 0x000fe20000000f00 */
[----:B------:R-:W-:Y:S01]  /*05e0*/  IMAD.MOV.U32 R14, RZ, RZ, -0x3e0ecd36 ;  /* 0xc1f132caff0e7424 */ /* 0x000fe200078e00ff */
[----:B------:R0:W-:Y:S01]  /*05f0*/  STS.128 [UR4+0xa0], R4 ;  /* 0x0000a004ff007988 */ /* 0x0001e20008000c04 */
[----:B------:R-:W-:-:S02]  /*0600*/  IMAD.MOV.U32 R15, RZ, RZ, RZ ;  /* 0x000000ffff0f7224 */ /* 0x000fc400078e00ff */
[----:B---3--:R-:W-:Y:S01]  /*0610*/  HFMA2 R19, -RZ, RZ, 25.71875, 3664 ;  /* 0x4e6e6b28ff137431 */ /* 0x008fe200000001ff */
[----:B------:R-:W-:Y:S01]  /*0620*/  MOV R16, 0xbd951698 ;  /* 0xbd95169800107802 */ /* 0x000fe20000000f00 */
[----:B------:R1:W-:Y:S01]  /*0630*/  STS.128 [UR4+0xb0], R8 ;  /* 0x0000b008ff007988 */ /* 0x0003e20008000c04 */
[----:B------:R-:W-:Y:S02]  /*0640*/  IMAD.MOV.U32 R18, RZ, RZ, 0x4dee6b28 ;  /* 0x4dee6b28ff127424 */ /* 0x000fe400078e00ff */
[----:B------:R-:W-:Y:S01]  /*0650*/  IMAD.MOV.U32 R17, RZ, RZ, -0x40d55550 ;  /* 0xbf2aaab0ff117424 */ /* 0x000fe200078e00ff */
[----:B------:R2:W-:Y:S04]  /*0660*/  STS.128 [UR4+0xc0], R12 ;  /* 0x0000c00cff007988 */ /* 0x0005e80008000c04 */
[----:B------:R3:W-:Y:S01]  /*0670*/  STS.128 [UR4+0x110], R16 ;  /* 0x00011010ff007988 */ /* 0x0007e20008000c04 */
[----:B0-----:R-:W-:Y:S01]  /*0680*/  HFMA2 R7, -RZ, RZ, -1.9267578125, -0.019805908203125 ;  /* 0xbfb5a512ff077431 */ /* 0x001fe200000001ff */
[----:B------:R-:W-:Y:S01]  /*0690*/  MOV R4, 0x4273dc0f ;  /* 0x4273dc0f00047802 */ /* 0x000fe20000000f00 */
[----:B------:R-:W-:-:S02]  /*06a0*/  IMAD.MOV.U32 R6, RZ, RZ, -0x3d57ab85 ;  /* 0xc2a8547bff067424 */ /* 0x000fc400078e00ff */
[----:B-1----:R-:W-:Y:S02]  /*06b0*/  HFMA2 R11, -RZ, RZ, 3.228515625, 0.02020263671875 ;  /* 0x4275252cff0b7431 */ /* 0x002fe400000001ff */
[----:B------:R-:W-:Y:S01]  /*06c0*/  IMAD.MOV.U32 R5, RZ, RZ, RZ ;  /* 0x000000ffff057224 */ /* 0x000fe200078e00ff */
[----:B------:R-:W-:Y:S01]  /*06d0*/  MOV R8, 0xbdeabd5e ;  /* 0xbdeabd5e00087802 */ /* 0x000fe20000000f00 */
[----:B------:R-:W-:Y:S02]  /*06e0*/  IMAD.MOV.U32 R9, RZ, RZ, -0x427002e2 ;  /* 0xbd8ffd1eff097424 */ /* 0x000fe400078e00ff */
[----:B--2---:R-:W-:Y:S02]  /*06f0*/  HFMA2 R12, -RZ, RZ, 0, 0 ;  /* 0x00000000ff0c7431 */ /* 0x004fe400000001ff */
[----:B------:R-:W-:Y:S01]  /*0700*/  IMAD.MOV.U32 R10, RZ, RZ, -0x40d55550 ;  /* 0xbf2aaab0ff0a7424 */ /* 0x000fe200078e00ff */
[----:B------:R-:W-:Y:S01]  /*0710*/  MOV R14, 0xbfc87b89 ;  /* 0xbfc87b89000e7802 */ /* 0x000fe20000000f00 */
[----:B------:R-:W-:Y:S01]  /*0720*/  IMAD.MOV.U32 R15, RZ, RZ, -0x42694000 ;  /* 0xbd96c000ff0f7424 */ /* 0x000fe200078e00ff */
[----:B------:R3:W-:Y:S01]  /*0730*/  STS.128 [UR4+0xe0], R4 ;  /* 0x0000e004ff007988 */ /* 0x0007e20008000c04 */
[----:B------:R-:W-:-:S03]  /*0740*/  IMAD.MOV.U32 R13, RZ, RZ, -0x3d57ab85 ;  /* 0xc2a8547bff0d7424 */ /* 0x000fc600078e00ff */
[----:B------:R3:W-:Y:S04]  /*0750*/  STS.128 [UR4+0xf0], R8 ;  /* 0x0000f008ff007988 */ /* 0x0007e80008000c04 */
[----:B------:R3:W-:Y:S02]  /*0760*/  STS.128 [UR4+0x100], R12 ;  /* 0x0001000cff007988 */ /* 0x0007e40008000c04 */
.L_x_1:
[----:B------:R-:W-:Y:S05]  /*0770*/  BSYNC.RECONVERGENT B0 ;  /* 0x0000000000007941 */ /* 0x000fea0003800200 */
.L_x_0:
[----:B------:R-:W-:Y:S06]  /*0780*/  BAR.SYNC.DEFER_BLOCKING 0x0 ;  /* 0x0000000000007b1d */ /* 0x000fec0000010000 */
[----:B------:R-:W-:Y:S05]  /*0790*/  @P1 EXIT ;  /* 0x000000000000194d */ /* 0x000fea0003800000 */
[----:B------:R-:W3:Y:S01]  /*07a0*/  LDCU UR4, c[0x0][0x370] ;  /* 0x00006e00ff0477ac */ /* 0x000ee20008000800 */
[----:B------:R-:W0:Y:S01]  /*07b0*/  LDCU.64 UR6, c[0x0][0x358] ;  /* 0x00006b00ff0677ac */ /* 0x000e220008000a00 */
[----:B---3--:R-:W-:-:S07]  /*07c0*/  IMAD R15, R0, UR4, RZ ;  /* 0x00000004000f7c24 */ /* 0x008fce000f8e02ff */
.L_x_16:
[----:B------:R-:W-:Y:S01]  /*07d0*/  ISETP.GT.U32.AND P0, PT, R24, 0x3, PT ;  /* 0x000000031800780c */ /* 0x000fe20003f04070 */
[----:B------:R-:W-:-:S12]  /*07e0*/  BSSY B2, `(.L_x_2) ;  /* 0x00000bb000027945 */ /* 0x000fd80003800000 */
[----:B-12---:R-:W-:Y:S05]  /*07f0*/  @P0 BRA `(.L_x_3) ;  /* 0x0000000800e40947 */ /* 0x006fea0003800000 */
[----:B------:R-:W1:Y:S01]  /*0800*/  S2R R0, SR_CgaCtaId ;  /* 0x0000000000007919 */ /* 0x000e620000008800 */
[----:B------:R-:W-:Y:S01]  /*0810*/  MOV R13, 0x400 ;  /* 0x00000400000d7802 */ /* 0x000fe20000000f00 */
[----:B------:R-:W-:-:S03]  /*0820*/  IMAD.MOV.U32 R12, RZ, RZ, R24 ;  /* 0x000000ffff0c7224 */ /* 0x000fc600078e0018 */
[----:B-1----:R-:W-:-:S05]  /*0830*/  LEA R13, R0, R13, 0x18 ;  /* 0x0000000d000d7211 */ /* 0x002fca00078ec0ff */
[----:B------:R-:W-:-:S07]  /*0840*/  IMAD R11, R2, 0x1c, R13 ;  /* 0x0000001c020b7824 */ /* 0x000fce00078e020d */
.L_x_15:
[----:B------:R-:W-:Y:S01]  /*0850*/  ISETP.GT.U32.AND P0, PT, R20, 0x6, PT ;  /* 0x000000061400780c */ /* 0x000fe20003f04070 */
[----:B------:R-:W-:-:S12]  /*0860*/  BSSY B1, `(.L_x_4) ;  /* 0x00000af000017945 */ /* 0x000fd80003800000 */
[----:B-12---:R-:W-:Y:S05]  /*0870*/  @P0 BRA `(.L_x_5) ;  /* 0x0000000800b40947 */ /* 0x006fea0003800000 */
[----:B------:R-:W1:Y:S01]  /*0880*/  S2UR UR5, SR_CgaCtaId ;  /* 0x00000000000579c3 */ /* 0x000e620000008800 */
[----:B------:R-:W-:Y:S01]  /*0890*/  UMOV UR4, 0x400 ;  /* 0x0000040000047882 */ /* 0x000fe20000000000 */
[----:B------:R-:W-:Y:S01]  /*08a0*/  IMAD.MOV.U32 R18, RZ, RZ, 0x3a2c32e4 ;  /* 0x3a2c32e4ff127424 */ /* 0x000fe200078e00ff */
[----:B------:R-:W-:-:S04]  /*08b0*/  UIADD3 UR4, UPT, UPT, UR4, 0x118, URZ ;  /* 0x0000011804047890 */ /* 0x000fc8000fffe0ff */
[----:B-1----:R-:W-:-:S03]  /*08c0*/  ULEA UR4, UR5, UR4, 0x18 ;  /* 0x0000000405047291 */ /* 0x002fc6000f8ec0ff */
[----:B------:R-:W-:-:S03]  /*08d0*/  UMOV UR5, 0x3e112e0b ;  /* 0x3e112e0b00057882 */ /* 0x000fc60000000000 */
[----:B------:R-:W-:Y:S01]  /*08e0*/  LEA R0, R12, UR4, 0x2 ;  /* 0x000000040c007c11 */ /* 0x000fe2000f8e10ff */
[----:B------:R-:W-:-:S05]  /*08f0*/  UMOV UR4, 0xe826d695 ;  /* 0xe826d69500047882 */ /* 0x000fca0000000000 */
[----:B------:R-:W1:Y:S02]  /*0900*/  LDS R0, [R0] ;  /* 0x0000000000007984 */ /* 0x000e640000000800 */
[----:B-1----:R-:W1:Y:S02]  /*0910*/  F2F.F64.F32 R4, R0 ;  /* 0x0000000000047310 */ /* 0x002e640000201800 */
[----:B-1----:R-:W-:-:S06]  /*0920*/  DMUL R4, R4, UR4 ;  /* 0x0000000404047c28 */ /* 0x002fcc0008000000 */
[----:B------:R-:W1:Y:S02]  /*0930*/  F2F.F32.F64 R10, R4 ;  /* 0x00000004000a7310 */ /* 0x000e640000301000 */
[C---:B-1----:R-:W-:Y:S01]  /*0940*/  FMUL R7, |R10|.reuse, 16777216 ;  /* 0x4b8000000a077820 */ /* 0x042fe20000400200 */
[C---:B------:R-:W-:Y:S02]  /*0950*/  FSETP.GEU.AND P1, PT, |R10|.reuse, 1.175494350822287508e-38, PT ;  /* 0x008000000a00780b */ /* 0x040fe40003f2e200 */
[----:B------:R-:W-:Y:S02]  /*0960*/  FSETP.GEU.AND P0, PT, R10, 1.175494350822287508e-38, PT ;  /* 0x008000000a00780b */ /* 0x000fe40003f0e000 */
[----:B------:R-:W-:Y:S02]  /*0970*/  FSEL R6, R7, |R10|, !P1 ;  /* 0x4000000a07067208 */ /* 0x000fe40004800000 */
[----:B------:R-:W-:Y:S02]  /*0980*/  FSEL R14, RZ, -24, P1 ;  /* 0xc1c00000ff0e7808 */ /* 0x000fe40000800000 */
[----:B------:R-:W-:-:S04]  /*0990*/  IADD3 R7, PT, PT, R6, -0x3f3504f3, RZ ;  /* 0xc0cafb0d06077810 */ /* 0x000fc80007ffe0ff */
[----:B------:R-:W-:Y:S01]  /*09a0*/  LOP3.LUT R19, R7, 0xff800000, RZ, 0xc0, !PT ;  /* 0xff80000007137812 */ /* 0x000fe200078ec0ff */
[----:B------:R-:W-:-:S04]  /*09b0*/  FMUL R7, R10, 8388608 ;  /* 0x4b0000000a077820 */ /* 0x000fc80000400000 */
[----:B------:R-:W-:Y:S01]  /*09c0*/  IMAD.IADD R6, R6, 0x1, -R19 ;  /* 0x0000000106067824 */ /* 0x000fe200078e0a13 */
[----:B------:R-:W-:Y:S02]  /*09d0*/  FSEL R0, R7, R10, !P0 ;  /* 0x0000000a07007208 */ /* 0x000fe40004000000 */
[----:B------:R-:W-:Y:S01]  /*09e0*/  I2FP.F32.S32 R19, R19 ;  /* 0x0000001300137245 */ /* 0x000fe20000201400 */
[----:B------:R-:W-:Y:S01]  /*09f0*/  FADD R16, R6, 1 ;  /* 0x3f80000006107421 */ /* 0x000fe20000000000 */
[----:B------:R-:W-:Y:S01]  /*0a00*/  IADD3 R9, PT, PT, R0, -0x3f2aaaab, RZ ;  /* 0xc0d5555500097810 */ /* 0x000fe20007ffe0ff */
[----:B------:R-:W-:Y:S01]  /*0a10*/  FADD R17, R6, -1 ;  /* 0xbf80000006117421 */ /* 0x000fe20000000000 */
[----:B------:R-:W-:Y:S01]  /*0a20*/  MOV R6, 0x3e055027 ;  /* 0x3e05502700067802 */ /* 0x000fe20000000f00 */
[----:B------:R-:W1:Y:S01]  /*0a30*/  MUFU.RCP R4, R16 ;  /* 0x0000001000047308 */ /* 0x000e620000001000 */
[----:B------:R-:W-:Y:S01]  /*0a40*/  LOP3.LUT R9, R9, 0xff800000, RZ, 0xc0, !PT ;  /* 0xff80000009097812 */ /* 0x000fe200078ec0ff */
[----:B------:R-:W-:Y:S01]  /*0a50*/  FADD R5, R17, R17 ;  /* 0x0000001111057221 */ /* 0x000fe20000000000 */
[----:B------:R-:W-:Y:S01]  /*0a60*/  FFMA R19, R19, 1.1920928955078125e-07, R14 ;  /* 0x3400000013137823 */ /* 0x000fe2000000000e */
[----:B------:R-:W-:-:S02]  /*0a70*/  ISETP.GT.U32.AND P1, PT, R0, 0x7f7fffff, PT ;  /* 0x7f7fffff0000780c */ /* 0x000fc40003f24070 */
[C---:B------:R-:W-:Y:S01]  /*0a80*/  IMAD.IADD R7, R0.reuse, 0x1, -R9 ;  /* 0x0000000100077824 */ /* 0x040fe200078e0a09 */
[----:B------:R-:W-:Y:S02]  /*0a90*/  I2FP.F32.S32 R9, R9 ;  /* 0x0000000900097245 */ /* 0x000fe40000201400 */
[----:B------:R-:W-:Y:S01]  /*0aa0*/  FSETP.NEU.AND P2, PT, R0, RZ, PT ;  /* 0x000000ff0000720b */ /* 0x000fe20003f4d000 */
[----:B------:R-:W-:-:S04]  /*0ab0*/  FADD R7, R7, -1 ;  /* 0xbf80000007077421 */ /* 0x000fc80000000000 */
[----:B------:R-:W-:Y:S01]  /*0ac0*/  FFMA R6, R7, -R6, 0.14084610342979431152 ;  /* 0x3e1039f607067423 */ /* 0x000fe20000000806 */
[----:B-1----:R-:W-:-:S03]  /*0ad0*/  FMUL R8, R4, R5 ;  /* 0x0000000504087220 */ /* 0x002fc60000400000 */
[----:B------:R-:W-:Y:S01]  /*0ae0*/  FFMA R6, R7, R6, -0.12148627638816833496 ;  /* 0xbdf8cdcc07067423 */ /* 0x000fe20000000006 */
[----:B------:R-:W-:Y:S01]  /*0af0*/  FADD R16, R17, -R8 ;  /* 0x8000000811107221 */ /* 0x000fe20000000000 */
[C---:B------:R-:W-:Y:S02]  /*0b00*/  FMUL R5, R8.reuse, R8 ;  /* 0x0000000808057220 */ /* 0x040fe40000400000 */
[----:B------:R-:W-:Y:S01]  /*0b10*/  FFMA R14, R7, R6, 0.13980610668659210205 ;  /* 0x3e0f2955070e7423 */ /* 0x000fe20000000006 */
[----:B------:R-:W-:Y:S01]  /*0b20*/  FFMA R6, R8, 1.4426950216293334961, R19 ;  /* 0x3fb8aa3b08067823 */ /* 0x000fe20000000013 */
[----:B------:R-:W-:Y:S01]  /*0b30*/  FADD R16, R16, R16 ;  /* 0x0000001010107221 */ /* 0x000fe20000000000 */
[----:B------:R-:W-:Y:S02]  /*0b40*/  FFMA R18, R5, R18, 0.0032181653659790754318 ;  /* 0x3b52e7db05127423 */ /* 0x000fe40000000012 */
[----:B------:R-:W-:Y:S01]  /*0b50*/  FADD R19, R19, -R6 ;  /* 0x8000000613137221 */ /* 0x000fe20000000000 */
[----:B------:R-:W-:Y:S01]  /*0b60*/  FFMA R17, R17, -R8, R16 ;  /* 0x8000000811117223 */ /* 0x000fe20000000010 */
[----:B------:R-:W-:Y:S01]  /*0b70*/  FFMA R16, R7, R14, -0.16684235632419586182 ;  /* 0xbe2ad8b907107423 */ /* 0x000fe2000000000e */
[----:B------:R-:W-:Y:S01]  /*0b80*/  FFMA R18, R5, R18, 0.018033718690276145935 ;  /* 0x3c93bb7305127423 */ /* 0x000fe20000000012 */
[----:B------:R-:W-:Y:S01]  /*0b90*/  FFMA R19, R8, 1.4426950216293334961, R19 ;  /* 0x3fb8aa3b08137823 */ /* 0x000fe20000000013 */
[----:B------:R-:W-:Y:S01]  /*0ba0*/  FMUL R14, R4, R17 ;  /* 0x00000011040e7220 */ /* 0x000fe20000400000 */
[----:B------:R-:W-:Y:S01]  /*0bb0*/  FFMA R16, R7, R16, 0.20012299716472625732 ;  /* 0x3e4ced0b07107423 */ /* 0x000fe20000000010 */
[----:B------:R-:W-:-:S02]  /*0bc0*/  FFMA R18, R5, R18, 0.12022458761930465698 ;  /* 0x3df6384f05127423 */ /* 0x000fc40000000012 */
[----:B------:R-:W-:Y:S01]  /*0bd0*/  FFMA R19, R14, 1.4426950216293334961, R19 ;  /* 0x3fb8aa3b0e137823 */ /* 0x000fe20000000013 */
[----:B------:R-:W-:Y:S01]  /*0be0*/  FFMA R16, R7, R16, -0.24999669194221496582 ;  /* 0xbe7fff2207107423 */ /* 0x000fe20000000010 */
[----:B------:R-:W-:Y:S02]  /*0bf0*/  FMUL R17, R5, R18 ;  /* 0x0000001205117220 */ /* 0x000fe40000400000 */
[----:B------:R-:W1:Y:S01]  /*0c00*/  LDC.64 R4, c[0x0][0x380] ;  /* 0x0000e000ff047b82 */ /* 0x000e620000000a00 */
[----:B------:R-:W-:Y:S01]  /*0c10*/  FFMA R18, R7, R16, 0.33333182334899902344 ;  /* 0x3eaaaa7807127423 */ /* 0x000fe20000000010 */
[----:B------:R-:W-:Y:S01]  /*0c20*/  FSEL R16, RZ, -23, P0 ;  /* 0xc1b80000ff107808 */ /* 0x000fe20000000000 */
[----:B------:R-:W-:Y:S01]  /*0c30*/  FFMA R19, R8, 1.9251366722983220825e-08, R19 ;  /* 0x32a55e3408137823 */ /* 0x000fe20000000013 */
[----:B------:R-:W-:Y:S01]  /*0c40*/  FMUL R22, R17, 3 ;  /* 0x4040000011167820 */ /* 0x000fe20000400000 */
[----:B------:R-:W-:Y:S01]  /*0c50*/  FFMA R18, R7, R18, -0.5 ;  /* 0xbf00000007127423 */ /* 0x000fe20000000012 */
[----:B------:R-:W-:Y:S01]  /*0c60*/  FSETP.NEU.AND P0, PT, |R10|, +INF , PT ;  /* 0x7f8000000a00780b */ /* 0x000fe20003f0d200 */
[----:B------:R-:W-:Y:S01]  /*0c70*/  FFMA R16, R9, 1.1920928955078125e-07, R16 ;  /* 0x3400000009107823 */ /* 0x000fe20000000010 */
[----:B------:R-:W-:Y:S01]  /*0c80*/  FFMA R19, R14, R22, R19 ;  /* 0x000000160e137223 */ /* 0x000fe20000000013 */
[----:B------:R-:W-:Y:S01]  /*0c90*/  FMUL R18, R7, R18 ;  /* 0x0000001207127220 */ /* 0x000fe20000400000 */
[----:B------:R-:W-:Y:S01]  /*0ca0*/  FSETP.EQ.OR P0, PT, R10, RZ, !P0 ;  /* 0x000000ff0a00720b */ /* 0x000fe20004702400 */
[----:B------:R-:W-:-:S02]  /*0cb0*/  IMAD.SHL.U32 R14, R20, 0x2, RZ ;  /* 0x00000002140e7824 */ /* 0x000fc400078e00ff */
[----:B------:R-:W-:Y:S01]  /*0cc0*/  FFMA R23, R8, R17, R19 ;  /* 0x0000001108177223 */ /* 0x000fe20000000013 */
[----:B------:R-:W-:Y:S01]  /*0cd0*/  FFMA R7, R7, R18, R7 ;  /* 0x0000001207077223 */ /* 0x000fe20000000007 */
[----:B------:R-:W-:Y:S02]  /*0ce0*/  IMAD R17, R2, 0x4, R12 ;  /* 0x0000000402117824 */ /* 0x000fe400078e020c */
[----:B------:R-:W-:Y:S01]  /*0cf0*/  FADD R9, R6, R23 ;  /* 0x0000001706097221 */ /* 0x000fe20000000000 */
[----:B------:R-:W-:Y:S01]  /*0d00*/  FFMA R19, R16, 0.69314718246459960938, R7 ;  /* 0x3f31721810137823 */ /* 0x000fe20000000007 */
[----:B------:R-:W-:Y:S02]  /*0d10*/  MOV R7, 0x7f800000 ;  /* 0x7f80000000077802 */ /* 0x000fe40000000f00 */
[----:B------:R-:W-:Y:S01]  /*0d20*/  FADD R8, -R6, R9 ;  /* 0x0000000906087221 */ /* 0x000fe20000000100 */
[----:B------:R-:W-:Y:S02]  /*0d30*/  MOV R16, R20 ;  /* 0x0000001400107202 */ /* 0x000fe40000000f00 */
[----:B------:R-:W-:Y:S01]  /*0d40*/  @P1 FFMA R19, R0, R7, +INF ;  /* 0x7f80000000131423 */ /* 0x000fe20000000007 */
[----:B------:R-:W-:Y:S01]  /*0d50*/  LEA R7, R20, R13, 0x2 ;  /* 0x0000000d14077211 */ /* 0x000fe200078e10ff */
[----:B-1----:R-:W-:-:S04]  /*0d60*/  IMAD.WIDE R4, R17, 0x4, R4 ;  /* 0x0000000411047825 */ /* 0x002fc800078e0204 */
[----:B------:R-:W-:Y:S01]  /*0d70*/  FADD R8, R23, -R8 ;  /* 0x8000000817087221 */ /* 0x000fe20000000000 */
[----:B------:R-:W-:Y:S01]  /*0d80*/  FADD R17, R10, R10 ;  /* 0x0000000a0a117221 */ /* 0x000fe20000000000 */
[----:B------:R-:W-:Y:S01]  /*0d90*/  FSEL R19, R19, -INF , P2 ;  /* 0xff80000013137808 */ /* 0x000fe20001000000 */
[----:B------:R-:W-:-:S07]  /*0da0*/  IMAD R18, R2, 0x1c, R7 ;  /* 0x0000001c02127824 */ /* 0x000fce00078e0207 */
.L_x_14:
[----:B------:R-:W-:Y:S01]  /*0db0*/  ISETP.NE.AND P1, PT, R16, 0x6, PT ;  /* 0x000000061000780c */ /* 0x000fe20003f25270 */
[----:B------:R-:W-:Y:S05]  /*0dc0*/  YIELD ;  /* 0x0000000000007946 */ /* 0x000fea0003800000 */
[----:B------:R-:W-:Y:S07]  /*0dd0*/  BSSY.RECONVERGENT B0, `(.L_x_6) ;  /* 0x0000052000007945 */ /* 0x000fee0003800200 */
[----:B012---:R-:W-:Y:S05]  /*0de0*/  @!P1 BRA `(.L_x_7) ;  /* 0x0000000400349947 */ /* 0x007fea0003800000 */
[----:B------:R-:W-:-:S13]  /*0df0*/  ISETP.NE.AND P1, PT, R16, RZ, PT ;  /* 0x000000ff1000720c */ /* 0x000fda0003f25270 */
[----:B------:R-:W-:Y:S05]  /*0e00*/  @P1 BRA `(.L_x_8) ;  /* 0x00000000000c1947 */ /* 0x000fea0003800000 */
[----:B------:R-:W0:Y:S04]  /*0e10*/  LDS R7, [R11] ;  /* 0x000000000b077984 */ /* 0x000e280000000800 */
[----:B0-----:R0:W-:Y:S01]  /*0e20*/  REDG.E.ADD.F32.FTZ.RN.STRONG.GPU desc[UR6][R4.64], R7 ;  /* 0x00000007040079a6 */ /* 0x0011e2000c12f306 */
[----:B------:R-:W-:Y:S05]  /*0e30*/  BRA `(.L_x_9) ;  /* 0x00000004002c7947 */ /* 0x000fea0003800000 */
.L_x_8:
[----:B------:R1:W2:Y:S01]  /*0e40*/  LDS R22, [R18] ;  /* 0x0000000012167984 */ /* 0x0002a20000000800 */
[----:B------:R-:W-:Y:S02]  /*0e50*/  HFMA2 R6, -RZ, RZ, 2.125, 0 ;  /* 0x40400000ff067431 */ /* 0x000fe400000001ff */
[----:B------:R-:W-:Y:S01]  /*0e60*/  VIADD R0, R14, 0xfffffffb ;  /* 0xfffffffb0e007836 */ /* 0x000fe20000000000 */
[----:B------:R-:W-:Y:S01]  /*0e70*/  BSSY.RECONVERGENT B4, `(.L_x_10) ;  /* 0x000000d000047945 */ /* 0x000fe20003800200 */
[----:B------:R-:W-:-:S03]  /*0e80*/  IMAD.MOV.U32 R7, RZ, RZ, 0x3eaaaaab ;  /* 0x3eaaaaabff077424 */ /* 0x000fc600078e00ff */
[----:B------:R-:W-:-:S04]  /*0e90*/  I2FP.F32.S32 R0, R0 ;  /* 0x0000000000007245 */ /* 0x000fc80000201400 */
[----:B------:R-:W3:Y:S01]  /*0ea0*/  FCHK P1, R0, 3 ;  /* 0x4040000000007902 */ /* 0x000ee20000020000 */
[----:B------:R-:W-:-:S04]  /*0eb0*/  FFMA R6, R7, -R6, 1 ;  /* 0x3f80000007067423 */ /* 0x000fc80000000806 */
[----:B------:R-:W-:-:S04]  /*0ec0*/  FFMA R7, R6, R7, 0.3333333432674407959 ;  /* 0x3eaaaaab06077423 */ /* 0x000fc80000000007 */
[----:B------:R-:W-:-:S04]  /*0ed0*/  FFMA R6, R0, R7, RZ ;  /* 0x0000000700067223 */ /* 0x000fc800000000ff */
[----:B------:R-:W-:-:S04]  /*0ee0*/  FFMA R23, R6, -3, R0 ;  /* 0xc040000006177823 */ /* 0x000fc80000000000 */
[----:B------:R-:W-:Y:S01]  /*0ef0*/  FFMA R6, R7, R23, R6 ;  /* 0x0000001707067223 */ /* 0x000fe20000000006 */
[----:B-1-3--:R-:W-:Y:S06]  /*0f00*/  @!P1 BRA `(.L_x_11) ;  /* 0x00000000000c9947 */ /* 0x00afec0003800000 */
[----:B------:R-:W-:-:S07]  /*0f10*/  MOV R6, 0xf30 ;  /* 0x00000f3000067802 */ /* 0x000fce0000000f00 */
[----:B0-2---:R-:W-:Y:S05]  /*0f20*/  CALL.REL.NOINC `($__internal_0_$__cuda_sm3x_div_rn_noftz_f32_slowpath) ;  /* 0x00000004002c7944 */ /* 0x005fea0003c00000 */
[----:B------:R-:W-:-:S07]  /*0f30*/  MOV R6, R0 ;  /* 0x0000000000067202 */ /* 0x000fce0000000f00 */
.L_x_11:
[----:B0-----:R-:W-:Y:S05]  /*0f40*/  BSYNC.RECONVERGENT B4 ;  /* 0x0000000000047941 */ /* 0x001fea0003800200 */
.L_x_10:
[CC--:B------:R-:W-:Y:S01]  /*0f50*/  FMUL R0, R9.reuse, R6.reuse ;  /* 0x0000000609007220 */ /* 0x0c0fe20000400000 */
[----:B------:R-:W-:Y:S01]  /*0f60*/  BSSY.RECONVERGENT B3, `(.L_x_12) ;  /* 0x0000032000037945 */ /* 0x000fe20003800200 */
[----:B------:R-:W-:Y:S02]  /*0f70*/  HFMA2 R25, -RZ, RZ, 1.875, 0 ;  /* 0x3f800000ff197431 */ /* 0x000fe400000001ff */
[----:B------:R-:W0:Y:S01]  /*0f80*/  FRND R7, R0 ;  /* 0x0000000000077307 */ /* 0x000e220000201000 */
[-C--:B------:R-:W-:Y:S01]  /*0f90*/  FFMA R23, R9, R6.reuse, -R0 ;  /* 0x0000000609177223 */ /* 0x080fe20000000800 */
[C---:B------:R-:W-:Y:S02]  /*0fa0*/  FSETP.GT.AND P2, PT, |R0|.reuse, 152, PT ;  /* 0x431800000000780b */ /* 0x040fe40003f44200 */
[----:B------:R-:W-:Y:S01]  /*0fb0*/  FSETP.GEU.AND P3, PT, R0, RZ, PT ;  /* 0x000000ff0000720b */ /* 0x000fe20003f6e000 */
[----:B------:R-:W-:-:S03]  /*0fc0*/  FFMA R23, R8, R6, R23 ;  /* 0x0000000608177223 */ /* 0x000fc60000000017 */
[----:B------:R-:W1:Y:S01]  /*0fd0*/  F2I.NTZ R28, R0 ;  /* 0x00000000001c7305 */ /* 0x000e620000203100 */
[----:B0-----:R-:W-:Y:S01]  /*0fe0*/  FADD R26, R0, -R7 ;  /* 0x80000007001a7221 */ /* 0x001fe20000000000 */
[----:B------:R-:W-:-:S03]  /*0ff0*/  FSETP.GT.AND P1, PT, R7, RZ, PT ;  /* 0x000000ff0700720b */ /* 0x000fc60003f24000 */
[----:B------:R-:W-:Y:S01]  /*1000*/  FADD R23, R23, R26 ;  /* 0x0000001a17177221 */ /* 0x000fe20000000000 */
[----:B------:R-:W-:Y:S01]  /*1010*/  IMAD.MOV.U32 R26, RZ, RZ, 0x391fcb8e ;  /* 0x391fcb8eff1a7424 */ /* 0x000fe200078e00ff */
[----:B------:R-:W-:Y:S02]  /*1020*/  SEL R7, RZ, 0x83000000, P1 ;  /* 0x83000000ff077807 */ /* 0x000fe40000800000 */
[----:B------:R-:W-:Y:S01]  /*1030*/  FSETP.NEU.AND P1, PT, R6, RZ, PT ;  /* 0x000000ff0600720b */ /* 0x000fe20003f2d000 */
[----:B------:R-:W-:-:S03]  /*1040*/  FFMA R26, R23, R26, 0.0013391353422775864601 ;  /* 0x3aaf85ed171a7423 */ /* 0x000fc6000000001a */
[----:B------:R-:W-:Y:S01]  /*1050*/  FSETP.EQ.OR P1, PT, R10, 1, !P1 ;  /* 0x3f8000000a00780b */ /* 0x000fe20004f22400 */
[----:B------:R-:W-:-:S04]  /*1060*/  FFMA R26, R23, R26, 0.0096188392490148544312 ;  /* 0x3c1d9856171a7423 */ /* 0x000fc8000000001a */
[----:B------:R-:W-:-:S04]  /*1070*/  FFMA R26, R23, R26, 0.055503588169813156128 ;  /* 0x3d6357bb171a7423 */ /* 0x000fc8000000001a */
[----:B------:R-:W-:-:S04]  /*1080*/  FFMA R26, R23, R26, 0.24022644758224487305 ;  /* 0x3e75fdec171a7423 */ /* 0x000fc8000000001a */
[----:B------:R-:W-:-:S04]  /*1090*/  FFMA R26, R23, R26, 0.69314718246459960938 ;  /* 0x3f317218171a7423 */ /* 0x000fc8000000001a */
[----:B------:R-:W-:Y:S01]  /*10a0*/  FFMA R26, R23, R26, 1 ;  /* 0x3f800000171a7423 */ /* 0x000fe2000000001a */
[----:B------:R-:W-:Y:S01]  /*10b0*/  IADD3 R23, PT, PT, R7, 0x7f000000, RZ ;  /* 0x7f00000007177810 */ /* 0x000fe20007ffe0ff */
[----:B-1----:R-:W-:-:S04]  /*10c0*/  IMAD R7, R28, 0x800000, -R7 ;  /* 0x008000001c077824 */ /* 0x002fc800078e0a07 */
[----:B------:R-:W-:Y:S01]  /*10d0*/  FMUL R26, R26, R23 ;  /* 0x000000171a1a7220 */ /* 0x000fe20000400000 */
[----:B------:R-:W-:-:S03]  /*10e0*/  FMUL R23, R6, 0.5 ;  /* 0x3f00000006177820 */ /* 0x000fc60000400000 */
[----:B------:R-:W-:Y:S01]  /*10f0*/  FMUL R26, R26, R7 ;  /* 0x000000071a1a7220 */ /* 0x000fe20000400000 */
[----:B------:R-:W-:Y:S02]  /*1100*/  @P2 FSEL R26, RZ, +INF , !P3 ;  /* 0x7f800000ff1a2808 */ /* 0x000fe40005800000 */
[----:B------:R-:W0:Y:S02]  /*1110*/  FRND.TRUNC R23, R23 ;  /* 0x0000001700177307 */ /* 0x000e24000020d000 */
[----:B0-----:R-:W-:Y:S01]  /*1120*/  FADD R7, R23, R23 ;  /* 0x0000001717077221 */ /* 0x001fe20000000000 */
[----:B------:R-:W-:Y:S06]  /*1130*/  @P1 BRA `(.L_x_13) ;  /* 0x0000000000501947 */ /* 0x000fec0003800000 */
[----:B------:R-:W-:-:S04]  /*1140*/  FSETP.NAN.AND P1, PT, |R6|, |R6|, PT ;  /* 0x400000060600720b */ /* 0x000fc80003f28200 */
[----:B------:R-:W-:-:S13]  /*1150*/  FSETP.NUM.AND P1, PT, |R10|, |R10|, !P1 ;  /* 0x4000000a0a00720b */ /* 0x000fda0004f27200 */
[----:B------:R-:W-:Y:S01]  /*1160*/  @!P1 FADD R25, R10, R6 ;  /* 0x000000060a199221 */ /* 0x000fe20000000000 */
[----:B------:R-:W-:Y:S06]  /*1170*/  @!P1 BRA `(.L_x_13) ;  /* 0x0000000000409947 */ /* 0x000fec0003800000 */
[----:B------:R-:W-:Y:S01]  /*1180*/  FADD R23, -R7, R6 ;  /* 0x0000000607177221 */ /* 0x000fe20000000100 */
[----:B------:R-:W-:Y:S02]  /*1190*/  @P0 FSETP.GEU.AND P1, PT, R6, RZ, PT ;  /* 0x000000ff0600020b */ /* 0x000fe40003f2e000 */
[----:B------:R-:W-:Y:S02]  /*11a0*/  @P0 LOP3.LUT R0, R17, 0x7f800000, RZ, 0x3c, !PT ;  /* 0x7f80000011000812 */ /* 0x000fe400078e3cff */
[----:B------:R-:W-:Y:S02]  /*11b0*/  FSETP.NEU.AND P2, PT, |R23|, 1, P0 ;  /* 0x3f8000001700780b */ /* 0x000fe4000074d200 */
[----:B------:R-:W-:-:S11]  /*11c0*/  @P0 SEL R25, R0, R17, !P1 ;  /* 0x0000001100190207 */ /* 0x000fd60004800000 */
[----:B------:R-:W-:Y:S01]  /*11d0*/  @P2 LOP3.LUT R25, R25, 0x7fffffff, RZ, 0xc0, !PT ;  /* 0x7fffffff19192812 */ /* 0x000fe200078ec0ff */
[----:B------:R-:W-:Y:S06]  /*11e0*/  @P0 BRA `(.L_x_13) ;  /* 0x0000000000240947 */ /* 0x000fec0003800000 */
[----:B------:R-:W-:-:S04]  /*11f0*/  FSETP.NEU.AND P1, PT, |R6|, +INF , PT ;  /* 0x7f8000000600780b */ /* 0x000fc80003f2d200 */
[----:B------:R-:W-:-:S04]  /*1200*/  FSETP.EQ.AND P1, PT, R10, -1, !P1 ;  /* 0xbf8000000a00780b */ /* 0x000fc80004f22000 */
[----:B------:R-:W-:Y:S02]  /*1210*/  FSETP.GEU.OR P2, PT, R10, RZ, P1 ;  /* 0x000000ff0a00720b */ /* 0x000fe40000f4e400 */
[----:B------:R-:W-:-:S11]  /*1220*/  FSEL R25, R26, 1, !P1 ;  /* 0x3f8000001a197808 */ /* 0x000fd60004800000 */
[----:B------:R-:W0:Y:S01]  /*1230*/  @!P2 FRND.FLOOR R7, R6 ;  /* 0x000000060007a307 */ /* 0x000e220000205000 */
[----:B------:R-:W-:-:S04]  /*1240*/  @!P2 FSETP.NEU.AND P4, PT, |R23|, 1, PT ;  /* 0x3f8000001700a80b */ /* 0x000fc80003f8d200 */
[----:B------:R-:W-:Y:S02]  /*1250*/  @!P2 FSEL R0, R26, -R26, P4 ;  /* 0x8000001a1a00a208 */ /* 0x000fe40002000000 */
[----:B0-----:R-:W-:-:S04]  /*1260*/  @!P2 FSETP.NEU.AND P3, PT, R6, R7, PT ;  /* 0x000000070600a20b */ /* 0x001fc80003f6d000 */
[----:B------:R-:W-:-:S09]  /*1270*/  @!P2 FSEL R25, R0, +QNAN , !P3 ;  /* 0x7fffffff0019a808 */ /* 0x000fd20005800000 */
.L_x_13:
[----:B------:R-:W-:Y:S05]  /*1280*/  BSYNC.RECONVERGENT B3 ;  /* 0x0000000000037941 */ /* 0x000fea0003800200 */
.L_x_12:
[----:B--2---:R-:W-:-:S05]  /*1290*/  FMUL R25, R22, R25 ;  /* 0x0000001916197220 */ /* 0x004fca0000400000 */
[----:B------:R1:W-:Y:S01]  /*12a0*/  REDG.E.ADD.F32.FTZ.RN.STRONG.GPU desc[UR6][R4.64], R25 ;  /* 0x00000019040079a6 */ /* 0x0003e2000c12f306 */
[----:B------:R-:W-:Y:S05]  /*12b0*/  BRA `(.L_x_9) ;  /* 0x00000000000c7947 */ /* 0x000fea0003800000 */
.L_x_7:
[----:B------:R-:W1:Y:S02]  /*12c0*/  LDS R0, [R11+0x18] ;  /* 0x000018000b007984 */ /* 0x000e640000000800 */
[----:B-1----:R-:W-:-:S05]  /*12d0*/  FMUL R7, R19, R0 ;  /* 0x0000000013077220 */ /* 0x002fca0000400000 */
[----:B0-----:R2:W-:Y:S02]  /*12e0*/  REDG.E.ADD.F32.FTZ.RN.STRONG.GPU desc[UR6][R4.64], R7 ;  /* 0x00000007040079a6 */ /* 0x0015e4000c12f306 */
.L_x_9:
[----:B------:R-:W-:Y:S05]  /*12f0*/  BSYNC.RECONVERGENT B0 ;  /* 0x0000000000007941 */ /* 0x000fea0003800200 */
.L_x_6:
[C---:B------:R-:W-:Y:S01]  /*1300*/  IMAD.IADD R16, R3.reuse, 0x1, R16 ;  /* 0x0000000103107824 */ /* 0x040fe200078e0210 */
[C---:B------:R-:W-:Y:S01]  /*1310*/  LEA R18, R3.reuse, R18, 0x2 ;  /* 0x0000001203127211 */ /* 0x040fe200078e10ff */
[----:B------:R-:W-:-:S03]  /*1320*/  IMAD R14, R3, 0x2, R14 ;  /* 0x00000002030e7824 */ /* 0x000fc600078e020e */
[----:B------:R-:W-:-:S13]  /*1330*/  ISETP.GE.U32.AND P1, PT, R16, 0x7, PT ;  /* 0x000000071000780c */ /* 0x000fda0003f26070 */
[----:B------:R-:W-:Y:S05]  /*1340*/  @!P1 BRA `(.L_x_14) ;  /* 0xfffffff800989947 */ /* 0x000fea000383ffff */
.L_x_5:
[----:B0-----:R-:W-:Y:S05]  /*1350*/  BSYNC B1 ;  /* 0x0000000000017941 */ /* 0x001fea0003800000 */
.L_x_4:
[----:B------:R-:W-:-:S04]  /*1360*/  IADD3 R12, PT, PT, R21, R12, RZ ;  /* 0x0000000c150c7210 */ /* 0x000fc80007ffe0ff */
[----:B------:R-:W-:-:S13]  /*1370*/  ISETP.GE.U32.AND P0, PT, R12, 0x4, PT ;  /* 0x000000040c00780c */ /* 0x000fda0003f06070 */
[----:B------:R-:W-:Y:S05]  /*1380*/  @!P0 BRA `(.L_x_15) ;  /* 0xfffffff400308947 */ /* 0x000fea000383ffff */
.L_x_3:
[----:B0-----:R-:W-:Y:S05]  /*1390*/  BSYNC B2 ;  /* 0x0000000000027941 */ /* 0x001fea0003800000 */
.L_x_2:
[----:B------:R-:W-:-:S05]  /*13a0*/  IMAD.IADD R2, R15, 0x1, R2 ;  /* 0x000000010f027824 */ /* 0x000fca00078e0202 */
[----:B------:R-:W-:-:S13]  /*13b0*/  ISETP.GE.AND P0, PT, R2, 0xa, PT ;  /* 0x0000000a0200780c */ /* 0x000fda0003f06270 */
[----:B------:R-:W-:Y:S05]  /*13c0*/  @!P0 BRA `(.L_x_16) ;  /* 0xfffffff400008947 */ /* 0x000fea000383ffff */
[----:B------:R-:W-:Y:S05]  /*13d0*/  EXIT ;  /* 0x000000000000794d */ /* 0x000fea0003800000 */
        .weak           $__internal_0_$__cuda_sm3x_div_rn_noftz_f32_slowpath
        .type           $__internal_0_$__cuda_sm3x_div_rn_noftz_f32_slowpath,@function
        .size           $__internal_0_$__cuda_sm3x_div_rn_noftz_f32_slowpath,(.L_x_30 - $__internal_0_$__cuda_sm3x_div_rn_noftz_f32_slowpath)
$__internal_0_$__cuda_sm3x_div_rn_noftz_f32_slowpath:
[--C-:B------:R-:W-:Y:S01]  /*13e0*/  SHF.R.U32.HI R7, RZ, 0x17, R0.reuse ;  /* 0x00000017ff077819 */ /* 0x100fe20000011600 */
[----:B------:R-:W-:Y:S04]  /*13f0*/  BSSY.RECONVERGENT B3, `(.L_x_17) ;  /* 0x000005c000037945 */ /* 0x000fe80003800200 */
[----:B------:R-:W-:Y:S01]  /*1400*/  BSSY.RELIABLE B5, `(.L_x_18) ;  /* 0x000001a000057945 */ /* 0x000fe20003800100 */
[----:B------:R-:W-:Y:S01]  /*1410*/  IMAD.MOV.U32 R26, RZ, RZ, R0 ;  /* 0x000000ffff1a7224 */ /* 0x000fe200078e0000 */
[----:B------:R-:W-:-:S04]  /*1420*/  LOP3.LUT R7, R7, 0xff, RZ, 0xc0, !PT ;  /* 0x000000ff07077812 */ /* 0x000fc800078ec0ff */
[----:B------:R-:W-:-:S04]  /*1430*/  IADD3 R27, PT, PT, R7, -0x1, RZ ;  /* 0xffffffff071b7810 */ /* 0x000fc80007ffe0ff */
[----:B------:R-:W-:-:S13]  /*1440*/  ISETP.GT.U32.OR P1, PT, R27, 0xfd, !PT ;  /* 0x000000fd1b00780c */ /* 0x000fda0007f24470 */
[----:B------:R-:W-:Y:S01]  /*1450*/  @!P1 MOV R25, RZ ;  /* 0x000000ff00199202 */ /* 0x000fe20000000f00 */
[----:B------:R-:W-:Y:S06]  /*1460*/  @!P1 BRA `(.L_x_19) ;  /* 0x00000000004c9947 */ /* 0x000fec0003800000 */
[----:B------:R-:W-:-:S13]  /*1470*/  FSETP.GTU.FTZ.AND P1, PT, |R0|, +INF , PT ;  /* 0x7f8000000000780b */ /* 0x000fda0003f3c200 */
[----:B------:R-:W-:Y:S05]  /*1480*/  @P1 BREAK.RELIABLE B5 ;  /* 0x0000000000051942 */ /* 0x000fea0003800100 */
[----:B------:R-:W-:Y:S05]  /*1490*/  @P1 BRA `(.L_x_20) ;  /* 0x0000000400401947 */ /* 0x000fea0003800000 */
[----:B------:R-:W-:-:S05]  /*14a0*/  IMAD.MOV.U32 R23, RZ, RZ, 0x40400000 ;  /* 0x40400000ff177424 */ /* 0x000fca00078e00ff */
[----:B------:R-:W-:-:S13]  /*14b0*/  LOP3.LUT P1, RZ, R23, 0x7fffffff, R26, 0xc8, !PT ;  /* 0x7fffffff17ff7812 */ /* 0x000fda000782c81a */
[----:B------:R-:W-:Y:S05]  /*14c0*/  @!P1 BREAK.RELIABLE B5 ;  /* 0x0000000000059942 */ /* 0x000fea0003800100 */
[----:B------:R-:W-:Y:S05]  /*14d0*/  @!P1 BRA `(.L_x_21) ;  /* 0x0000000400289947 */ /* 0x000fea0003800000 */
[----:B------:R-:W-:-:S13]  /*14e0*/  LOP3.LUT P1, RZ, R26, 0x7fffffff, RZ, 0xc0, !PT ;  /* 0x7fffffff1aff7812 */ /* 0x000fda000782c0ff */
[----:B------:R-:W-:Y:S05]  /*14f0*/  @!P1 BREAK.RELIABLE B5 ;  /* 0x0000000000059942 */ /* 0x000fea0003800100 */
[----:B------:R-:W-:Y:S05]  /*1500*/  @!P1 BRA `(.L_x_22) ;  /* 0x0000000400149947 */ /* 0x000fea0003800000 */
[----:B------:R-:W-:Y:S02]  /*1510*/  FSETP.NEU.FTZ.AND P2, PT, |R0|, +INF , PT ;  /* 0x7f8000000000780b */ /* 0x000fe40003f5d200 */
[----:B------:R-:W-:-:S04]  /*1520*/  LOP3.LUT P1, RZ, R23, 0x7fffffff, RZ, 0xc0, !PT ;  /* 0x7fffffff17ff7812 */ /* 0x000fc8000782c0ff */
[----:B------:R-:W-:-:S13]  /*1530*/  PLOP3.LUT P1, PT, P2, P1, PT, 0x2f, 0xf2 ;  /* 0x0000000000f2781c */ /* 0x000fda0001722577 */
[----:B------:R-:W-:Y:S05]  /*1540*/  @P1 BREAK.RELIABLE B5 ;  /* 0x0000000000051942 */ /* 0x000fea0003800100 */
[----:B------:R-:W-:Y:S05]  /*1550*/  @P1 BRA `(.L_x_23) ;  /* 0x0000000000f41947 */ /* 0x000fea0003800000 */
[----:B------:R-:W-:-:S13]  /*1560*/  ISETP.GE.AND P1, PT, R27, RZ, PT ;  /* 0x000000ff1b00720c */ /* 0x000fda0003f26270 */
[----:B------:R-:W-:Y:S01]  /*1570*/  @P1 MOV R25, RZ ;  /* 0x000000ff00191202 */ /* 0x000fe20000000f00 */
[----:B------:R-:W-:Y:S01]  /*1580*/  @!P1 FFMA R26, R0, 1.84467440737095516160e+19, RZ ;  /* 0x5f800000001a9823 */ /* 0x000fe200000000ff */
[----:B------:R-:W-:-:S07]  /*1590*/  @!P1 IMAD.MOV.U32 R25, RZ, RZ, -0x40 ;  /* 0xffffffc0ff199424 */ /* 0x000fce00078e00ff */
.L_x_19:
[----:B------:R-:W-:Y:S05]  /*15a0*/  BSYNC.RELIABLE B5 ;  /* 0x0000000000057941 */ /* 0x000fea0003800100 */
.L_x_18:
[----:B------:R-:W-:Y:S01]  /*15b0*/  UMOV UR4, 0x40400000 ;  /* 0x4040000000047882 */ /* 0x000fe20000000000 */
[----:B------:R-:W-:Y:S01]  /*15c0*/  IADD3 R27, PT, PT, R7, -0x7f, RZ ;  /* 0xffffff81071b7810 */ /* 0x000fe20007ffe0ff */
[----:B------:R-:W-:Y:S01]  /*15d0*/  UIADD3 UR4, UPT, UPT, UR4, -0x800000, URZ ;  /* 0xff80000004047890 */ /* 0x000fe2000fffe0ff */
[----:B------:R-:W-:Y:S02]  /*15e0*/  BSSY.RECONVERGENT B5, `(.L_x_24) ;  /* 0x0000033000057945 */ /* 0x000fe40003800200 */
[----:B------:R-:W-:-:S03]  /*15f0*/  IADD3 R25, PT, PT, R25, -0x1, R27 ;  /* 0xffffffff19197810 */ /* 0x000fc60007ffe01b */
[----:B------:R-:W-:-:S03]  /*1600*/  FADD.FTZ R23, -RZ, -UR4 ;  /* 0x80000004ff177e21 */ /* 0x000fc60008010100 */
[----:B------:R-:W0:Y:S02]  /*1610*/  MUFU.RCP R0, UR4 ;  /* 0x0000000400007d08 */ /* 0x000e240008001000 */
[----:B0-----:R-:W-:-:S04]  /*1620*/  FFMA R7, R0, R23, 1 ;  /* 0x3f80000000077423 */ /* 0x001fc80000000017 */
[----:B------:R-:W-:Y:S01]  /*1630*/  FFMA R7, R0, R7, R0 ;  /* 0x0000000700077223 */ /* 0x000fe20000000000 */
[----:B------:R-:W-:-:S04]  /*1640*/  IMAD R0, R27, -0x800000, R26 ;  /* 0xff8000001b007824 */ /* 0x000fc800078e021a */
[----:B------:R-:W-:-:S04]  /*1650*/  FFMA R26, R0, R7, RZ ;  /* 0x00000007001a7223 */ /* 0x000fc800000000ff */
[----:B------:R-:W-:-:S04]  /*1660*/  FFMA R27, R23, R26, R0 ;  /* 0x0000001a171b7223 */ /* 0x000fc80000000000 */
[----:B------:R-:W-:-:S04]  /*1670*/  FFMA R26, R7, R27, R26 ;  /* 0x0000001b071a7223 */ /* 0x000fc8000000001a */
[----:B------:R-:W-:-:S04]  /*1680*/  FFMA R23, R23, R26, R0 ;  /* 0x0000001a17177223 */ /* 0x000fc80000000000 */
[----:B------:R-:W-:-:S05]  /*1690*/  FFMA R0, R7, R23, R26 ;  /* 0x0000001707007223 */ /* 0x000fca000000001a */
[----:B------:R-:W-:-:S04]  /*16a0*/  SHF.R.U32.HI R27, RZ, 0x17, R0 ;  /* 0x00000017ff1b7819 */ /* 0x000fc80000011600 */
[----:B------:R-:W-:-:S05]  /*16b0*/  LOP3.LUT R28, R27, 0xff, RZ, 0xc0, !PT ;  /* 0x000000ff1b1c7812 */ /* 0x000fca00078ec0ff */
[----:B------:R-:W-:-:S05]  /*16c0*/  IMAD.IADD R27, R28, 0x1, R25 ;  /* 0x000000011c1b7824 */ /* 0x000fca00078e0219 */
[----:B------:R-:W-:-:S04]  /*16d0*/  IADD3 R28, PT, PT, R27, -0x1, RZ ;  /* 0xffffffff1b1c7810 */ /* 0x000fc80007ffe0ff */
[----:B------:R-:W-:-:S13]  /*16e0*/  ISETP.GE.U32.AND P1, PT, R28, 0xfe, PT ;  /* 0x000000fe1c00780c */ /* 0x000fda0003f26070 */
[----:B------:R-:W-:Y:S05]  /*16f0*/  @!P1 BRA `(.L_x_25) ;  /* 0x0000000000809947 */ /* 0x000fea0003800000 */
[----:B------:R-:W-:-:S13]  /*1700*/  ISETP.GT.AND P1, PT, R27, 0xfe, PT ;  /* 0x000000fe1b00780c */ /* 0x000fda0003f24270 */
[----:B------:R-:W-:Y:S05]  /*1710*/  @P1 BRA `(.L_x_26) ;  /* 0x00000000006c1947 */ /* 0x000fea0003800000 */
[----:B------:R-:W-:-:S13]  /*1720*/  ISETP.GE.AND P1, PT, R27, 0x1, PT ;  /* 0x000000011b00780c */ /* 0x000fda0003f26270 */
[----:B------:R-:W-:Y:S05]  /*1730*/  @P1 BRA `(.L_x_27) ;  /* 0x0000000000741947 */ /* 0x000fea0003800000 */
[----:B------:R-:W-:Y:S02]  /*1740*/  ISETP.GE.AND P1, PT, R27, -0x18, PT ;  /* 0xffffffe81b00780c */ /* 0x000fe40003f26270 */
[----:B------:R-:W-:-:S11]  /*1750*/  LOP3.LUT R0, R0, 0x80000000, RZ, 0xc0, !PT ;  /* 0x8000000000007812 */ /* 0x000fd600078ec0ff */
[----:B------:R-:W-:Y:S05]  /*1760*/  @!P1 BRA `(.L_x_27) ;  /* 0x0000000000689947 */ /* 0x000fea0003800000 */
[CCC-:B------:R-:W-:Y:S01]  /*1770*/  FFMA.RP R25, R7.reuse, R23.reuse, R26.reuse ;  /* 0x0000001707197223 */ /* 0x1c0fe2000000801a */
[CCC-:B------:R-:W-:Y:S01]  /*1780*/  FFMA.RM R28, R7.reuse, R23.reuse, R26.reuse ;  /* 0x00000017071c7223 */ /* 0x1c0fe2000000401a */
[----:B------:R-:W-:Y:S01]  /*1790*/  FFMA.RZ R7, R7, R23, R26 ;  /* 0x0000001707077223 */ /* 0x000fe2000000c01a */
[C---:B------:R-:W-:Y:S01]  /*17a0*/  VIADD R26, R27.reuse, 0x20 ;  /* 0x000000201b1a7836 */ /* 0x040fe20000000000 */
[----:B------:R-:W-:Y:S02]  /*17b0*/  ISETP.NE.AND P3, PT, R27, RZ, PT ;  /* 0x000000ff1b00720c */ /* 0x000fe40003f65270 */
[----:B------:R-:W-:Y:S02]  /*17c0*/  FSETP.NEU.FTZ.AND P1, PT, R25, R28, PT ;  /* 0x0000001c1900720b */ /* 0x000fe40003f3d000 */
[----:B------:R-:W-:Y:S02]  /*17d0*/  LOP3.LUT R7, R7, 0x7fffff, RZ, 0xc0, !PT ;  /* 0x007fffff07077812 */ /* 0x000fe400078ec0ff */
[----:B------:R-:W-:-:S02]  /*17e0*/  ISETP.NE.AND P2, PT, R27, RZ, PT ;  /* 0x000000ff1b00720c */ /* 0x000fc40003f45270 */
[----:B------:R-:W-:Y:S02]  /*17f0*/  LOP3.LUT R7, R7, 0x800000, RZ, 0xfc, !PT ;  /* 0x0080000007077812 */ /* 0x000fe400078efcff */
[----:B------:R-:W-:Y:S02]  /*1800*/  IADD3 R28, PT, PT, -R27, RZ, RZ ;  /* 0x000000ff1b1c7210 */ /* 0x000fe40007ffe1ff */
[----:B------:R-:W-:Y:S02]  /*1810*/  SHF.L.U32 R26, R7, R26, RZ ;  /* 0x0000001a071a7219 */ /* 0x000fe400000006ff */
[----:B------:R-:W-:Y:S02]  /*1820*/  SEL R28, R28, RZ, P3 ;  /* 0x000000ff1c1c7207 */ /* 0x000fe40001800000 */
[----:B------:R-:W-:Y:S02]  /*1830*/  ISETP.NE.AND P2, PT, R26, RZ, P2 ;  /* 0x000000ff1a00720c */ /* 0x000fe40001745270 */
[----:B------:R-:W-:-:S02]  /*1840*/  SHF.R.U32.HI R28, RZ, R28, R7 ;  /* 0x0000001cff1c7219 */ /* 0x000fc40000011607 */
[----:B------:R-:W-:Y:S02]  /*1850*/  PLOP3.LUT P1, PT, P1, P2, PT, 0xf8, 0x8f ;  /* 0x00000000008f781c */ /* 0x000fe40000f25f70 */
[----:B------:R-:W-:Y:S02]  /*1860*/  SHF.R.U32.HI R26, RZ, 0x1, R28 ;  /* 0x00000001ff1a7819 */ /* 0x000fe4000001161c */
[----:B------:R-:W-:-:S04]  /*1870*/  SEL R7, RZ, 0x1, !P1 ;  /* 0x00000001ff077807 */ /* 0x000fc80004800000 */
[----:B------:R-:W-:-:S04]  /*1880*/  LOP3.LUT R7, R7, 0x1, R26, 0xf8, !PT ;  /* 0x0000000107077812 */ /* 0x000fc800078ef81a */
[----:B------:R-:W-:-:S05]  /*1890*/  LOP3.LUT R7, R7, R28, RZ, 0xc0, !PT ;  /* 0x0000001c07077212 */ /* 0x000fca00078ec0ff */
[----:B------:R-:W-:-:S05]  /*18a0*/  IMAD.IADD R7, R26, 0x1, R7 ;  /* 0x000000011a077824 */ /* 0x000fca00078e0207 */
[----:B------:R-:W-:Y:S01]  /*18b0*/  LOP3.LUT R0, R7, R0, RZ, 0xfc, !PT ;  /* 0x0000000007007212 */ /* 0x000fe200078efcff */
[----:B------:R-:W-:Y:S06]  /*18c0*/  BRA `(.L_x_27) ;  /* 0x0000000000107947 */ /* 0x000fec0003800000 */
.L_x_26:
[----:B------:R-:W-:-:S04]  /*18d0*/  LOP3.LUT R0, R0, 0x80000000, RZ, 0xc0, !PT ;  /* 0x8000000000007812 */ /* 0x000fc800078ec0ff */
[----:B------:R-:W-:Y:S01]  /*18e0*/  LOP3.LUT R0, R0, 0x7f800000, RZ, 0xfc, !PT ;  /* 0x7f80000000007812 */ /* 0x000fe200078efcff */
[----:B------:R-:W-:Y:S06]  /*18f0*/  BRA `(.L_x_27) ;  /* 0x0000000000047947 */ /* 0x000fec0003800000 */
.L_x_25:
[----:B------:R-:W-:-:S07]  /*1900*/  LEA R0, R25, R0, 0x17 ;  /* 0x0000000019007211 */ /* 0x000fce00078eb8ff */
.L_x_27:
[----:B------:R-:W-:Y:S05]  /*1910*/  BSYNC.RECONVERGENT B5 ;  /* 0x0000000000057941 */ /* 0x000fea0003800200 */
.L_x_24:
[----:B------:R-:W-:Y:S05]  /*1920*/  BRA `(.L_x_28) ;  /* 0x0000000000207947 */ /* 0x000fea0003800000 */
.L_x_23:
[----:B------:R-:W-:-:S04]  /*1930*/  LOP3.LUT R0, R23, 0x80000000, R26, 0x48, !PT ;  /* 0x8000000017007812 */ /* 0x000fc800078e481a */
[----:B------:R-:W-:Y:S01]  /*1940*/  LOP3.LUT R0, R0, 0x7f800000, RZ, 0xfc, !PT ;  /* 0x7f80000000007812 */ /* 0x000fe200078efcff */
[----:B------:R-:W-:Y:S06]  /*1950*/  BRA `(.L_x_28) ;  /* 0x0000000000147947 */ /* 0x000fec0003800000 */
.L_x_22:
[----:B------:R-:W-:Y:S01]  /*1960*/  LOP3.LUT R0, R23, 0x80000000, R26, 0x48, !PT ;  /* 0x8000000017007812 */ /* 0x000fe200078e481a */
[----:B------:R-:W-:Y:S06]  /*1970*/  BRA `(.L_x_28) ;  /* 0x00000000000c7947 */ /* 0x000fec0003800000 */
.L_x_21:
[----:B------:R-:W0:Y:S01]  /*1980*/  MUFU.RSQ R0, -QNAN ;  /* 0xffc0000000007908 */ /* 0x000e220000001400 */
[----:B------:R-:W-:Y:S05]  /*1990*/  BRA `(.L_x_28) ;  /* 0x0000000000047947 */ /* 0x000fea0003800000 */
.L_x_20:
[----:B------:R-:W-:-:S07]  /*19a0*/  FADD.FTZ R0, R0, 3 ;  /* 0x4040000000007421 */ /* 0x000fce0000010000 */
.L_x_28:
[----:B------:R-:W-:Y:S05]  /*19b0*/  BSYNC.RECONVERGENT B3 ;  /* 0x0000000000037941 */ /* 0x000fea0003800200 */
.L_x_17:
[----:B------:R-:W-:-:S04]  /*19c0*/  HFMA2 R7, -RZ, RZ, 0, 0 ;  /* 0x00000000ff077431 */ /* 0x000fc800000001ff */
[----:B0-----:R-:W-:Y:S05]  /*19d0*/  RET.REL.NODEC R6 `(_Z4execIfLi10ELi4ELi7EEvPT_) ;  /* 0xffffffe406887950 */ /* 0x001fea0003c3ffff */
.L_x_29:
[----:B------:R-:W-:-:S00]  /*19e0*/  BRA `(.L_x_29) ;  /* 0xfffffffc00fc7947 */ /* 0x000fc0000383ffff */
[----:B------:R-:W-:-:S00]  /*19f0*/  NOP ;  /* 0x0000000000007918 */ /* 0x000fc00000000000 */
        /* <DEDUP_REMOVED lines=8> */
.L_x_30:


//--------------------- .nv.shared._Z4execIfLi10ELi4ELi7EEvPT_ --------------------------
	.section	.nv.shared._Z4execIfLi10ELi4ELi7EEvPT_,"aw",@nobits
	.sectionflags	@""
	.align	4
.nv.shared._Z4execIfLi10ELi4ELi7EEvPT_:
	.zero		1320


//--------------------- .nv.shared.reserved.0     --------------------------
	.section	.nv.shared.reserved.0,"aw",@nobits
	.weak		__nv_reservedSMEM_offset_0_alias
	.size		__nv_reservedSMEM_offset_0_alias, 0, 64
	.other		__nv_reservedSMEM_offset_0_alias,@"STO_CUDA_RESERVED_SHARED STV_DEFAULT"
__nv_reservedSMEM_offset_0_alias:
	.zero		0
	.zero		64


//--------------------- .nv.constant0._Z4execIfLi10ELi4ELi7EEvPT_ --------------------------
	.section	.nv.constant0._Z4execIfLi10ELi4ELi7EEvPT_,"a",@progbits
	.sectionflags	@""
	.align	4
.nv.constant0._Z4execIfLi10ELi4ELi7EEvPT_:
	.zero		904


//--------------------- SYMBOLS --------------------------

	.type		.nv.reservedSmem.offset0,@object
	.size		.nv.reservedSmem.offset0,0x4
	.type		.nv.reservedSmem.cap,@object
	.size		.nv.reservedSmem.cap,0x4
